//
// Generated by NVIDIA NVVM Compiler
//
// Compiler Build ID: CL-36424714
// Cuda compilation tools, release 13.0, V13.0.88
// Based on NVVM 20.0.0
//

.version 9.0
.target sm_100
.address_size 64

	// .globl	_Z26extract_with_interpolationiPfS_S_iiii
// _ZZ23cuComputeDistanceGlobalPfiiS_iiiS_E8shared_A has been demoted
// _ZZ23cuComputeDistanceGlobalPfiiS_iiiS_E8shared_B has been demoted
// _ZZ23cuComputeDistanceGlobalPfiiS_iiiS_E7begin_A has been demoted
// _ZZ23cuComputeDistanceGlobalPfiiS_iiiS_E7begin_B has been demoted
// _ZZ23cuComputeDistanceGlobalPfiiS_iiiS_E6step_A has been demoted
// _ZZ23cuComputeDistanceGlobalPfiiS_iiiS_E6step_B has been demoted
// _ZZ23cuComputeDistanceGlobalPfiiS_iiiS_E5end_A has been demoted

.visible .entry _Z26extract_with_interpolationiPfS_S_iiii(
	.param .u32 _Z26extract_with_interpolationiPfS_S_iiii_param_0,
	.param .u64 .ptr .align 1 _Z26extract_with_interpolationiPfS_S_iiii_param_1,
	.param .u64 .ptr .align 1 _Z26extract_with_interpolationiPfS_S_iiii_param_2,
	.param .u64 .ptr .align 1 _Z26extract_with_interpolationiPfS_S_iiii_param_3,
	.param .u32 _Z26extract_with_interpolationiPfS_S_iiii_param_4,
	.param .u32 _Z26extract_with_interpolationiPfS_S_iiii_param_5,
	.param .u32 _Z26extract_with_interpolationiPfS_S_iiii_param_6,
	.param .u32 _Z26extract_with_interpolationiPfS_S_iiii_param_7
)
{
	.reg .pred 	%p<16>;
	.reg .b32 	%r<173>;
	.reg .b32 	%f<77>;
	.reg .b64 	%rd<78>;

	ld.param.u32 	%r70, [_Z26extract_with_interpolationiPfS_S_iiii_param_0];
	ld.param.u64 	%rd4, [_Z26extract_with_interpolationiPfS_S_iiii_param_1];
	ld.param.u64 	%rd5, [_Z26extract_with_interpolationiPfS_S_iiii_param_3];
	ld.param.u32 	%r71, [_Z26extract_with_interpolationiPfS_S_iiii_param_4];
	ld.param.u32 	%r72, [_Z26extract_with_interpolationiPfS_S_iiii_param_5];
	ld.param.u32 	%r73, [_Z26extract_with_interpolationiPfS_S_iiii_param_6];
	ld.param.u32 	%r74, [_Z26extract_with_interpolationiPfS_S_iiii_param_7];
	cvta.to.global.u64 	%rd1, %rd5;
	cvta.to.global.u64 	%rd2, %rd4;
	mov.u32 	%r75, %ctaid.x;
	mov.u32 	%r76, %ntid.x;
	mov.u32 	%r77, %tid.x;
	mad.lo.s32 	%r152, %r75, %r76, %r77;
	setp.ge.s32 	%p1, %r152, %r70;
	@%p1 bra 	$L__BB0_12;
	setp.lt.s32 	%p2, %r72, 1;
	@%p2 bra 	$L__BB0_12;
	mul.lo.s32 	%r78, %r74, %r73;
	shl.b32 	%r2, %r78, 2;
	add.s32 	%r85, %r74, -1;
	add.s32 	%r87, %r73, -1;
	mul.wide.s32 	%rd65, %r71, 4;
$L__BB0_3:
	ld.param.u64 	%rd77, [_Z26extract_with_interpolationiPfS_S_iiii_param_2];
	setp.lt.u32 	%p3, %r72, 4;
	div.s32 	%r4, %r152, %r71;
	mul.lo.s32 	%r5, %r4, %r72;
	shl.b32 	%r80, %r152, 1;
	cvta.to.global.u64 	%rd6, %rd77;
	mul.wide.s32 	%rd7, %r80, 4;
	add.s64 	%rd8, %rd6, %rd7;
	ld.global.f32 	%f5, [%rd8];
	ld.global.f32 	%f6, [%rd8+4];
	cvt.rmi.f32.f32 	%f7, %f5;
	cvt.rzi.s32.f32 	%r81, %f7;
	add.s32 	%r82, %r81, 1;
	cvt.rmi.f32.f32 	%f8, %f6;
	cvt.rzi.s32.f32 	%r83, %f8;
	add.s32 	%r84, %r83, 1;
	min.s32 	%r86, %r81, %r85;
	setp.gt.s32 	%p4, %r81, 0;
	selp.b32 	%r6, %r86, 0, %p4;
	min.s32 	%r88, %r83, %r87;
	setp.gt.s32 	%p5, %r83, 0;
	selp.b32 	%r7, %r88, 0, %p5;
	setp.lt.s32 	%p6, %r81, 0;
	min.s32 	%r89, %r82, %r85;
	selp.b32 	%r8, 0, %r89, %p6;
	setp.lt.s32 	%p7, %r83, 0;
	min.s32 	%r90, %r84, %r87;
	selp.b32 	%r9, 0, %r90, %p7;
	cvt.rn.f32.s32 	%f9, %r8;
	sub.f32 	%f10, %f9, %f5;
	cvt.rn.f32.s32 	%f11, %r6;
	sub.f32 	%f12, %f5, %f11;
	cvt.rn.f32.s32 	%f13, %r9;
	sub.f32 	%f14, %f13, %f6;
	cvt.rn.f32.s32 	%f15, %r7;
	sub.f32 	%f16, %f6, %f15;
	setp.eq.s32 	%p8, %r6, %r8;
	selp.f32 	%f17, 0f3F800000, %f10, %p8;
	selp.f32 	%f18, 0f00000000, %f12, %p8;
	setp.eq.s32 	%p9, %r7, %r9;
	selp.f32 	%f19, 0f3F800000, %f14, %p9;
	selp.f32 	%f20, 0f00000000, %f16, %p9;
	mul.f32 	%f1, %f17, %f19;
	mul.f32 	%f2, %f20, %f17;
	mul.f32 	%f3, %f18, %f19;
	mul.f32 	%f4, %f18, %f20;
	mul.lo.s32 	%r91, %r4, %r71;
	sub.s32 	%r10, %r152, %r91;
	mov.b32 	%r172, 0;
	@%p3 bra 	$L__BB0_6;
	and.b32  	%r92, %r72, 2147483644;
	neg.s32 	%r170, %r92;
	mul.lo.s32 	%r93, %r72, %r71;
	mad.lo.s32 	%r169, %r93, %r4, %r10;
	mad.lo.s32 	%r94, %r73, %r5, %r73;
	add.s32 	%r95, %r9, %r94;
	mul.lo.s32 	%r96, %r74, %r95;
	add.s32 	%r168, %r8, %r96;
	add.s32 	%r167, %r6, %r96;
	add.s32 	%r97, %r5, 2;
	mul.lo.s32 	%r98, %r73, %r97;
	add.s32 	%r99, %r9, %r98;
	mul.lo.s32 	%r100, %r74, %r99;
	add.s32 	%r166, %r8, %r100;
	add.s32 	%r165, %r6, %r100;
	add.s32 	%r101, %r5, 3;
	mul.lo.s32 	%r102, %r73, %r101;
	add.s32 	%r103, %r9, %r102;
	mul.lo.s32 	%r104, %r74, %r103;
	add.s32 	%r164, %r8, %r104;
	add.s32 	%r163, %r6, %r104;
	mul.lo.s32 	%r105, %r73, %r72;
	mul.lo.s32 	%r106, %r105, %r4;
	add.s32 	%r107, %r9, %r106;
	mul.lo.s32 	%r108, %r74, %r107;
	add.s32 	%r162, %r8, %r108;
	add.s32 	%r161, %r6, %r108;
	add.s32 	%r109, %r7, %r94;
	mul.lo.s32 	%r110, %r74, %r109;
	add.s32 	%r160, %r8, %r110;
	add.s32 	%r159, %r6, %r110;
	add.s32 	%r111, %r7, %r98;
	mul.lo.s32 	%r112, %r74, %r111;
	add.s32 	%r158, %r8, %r112;
	add.s32 	%r157, %r6, %r112;
	add.s32 	%r113, %r7, %r102;
	mul.lo.s32 	%r114, %r74, %r113;
	add.s32 	%r156, %r8, %r114;
	add.s32 	%r155, %r6, %r114;
	add.s32 	%r115, %r7, %r106;
	mul.lo.s32 	%r116, %r74, %r115;
	add.s32 	%r154, %r8, %r116;
	add.s32 	%r153, %r6, %r116;
$L__BB0_5:
	.pragma "nounroll";
	and.b32  	%r172, %r72, 2147483644;
	mul.wide.s32 	%rd9, %r153, 4;
	add.s64 	%rd10, %rd2, %rd9;
	ld.global.f32 	%f21, [%rd10];
	mul.wide.s32 	%rd11, %r161, 4;
	add.s64 	%rd12, %rd2, %rd11;
	ld.global.f32 	%f22, [%rd12];
	mul.f32 	%f23, %f2, %f22;
	fma.rn.f32 	%f24, %f1, %f21, %f23;
	mul.wide.s32 	%rd13, %r154, 4;
	add.s64 	%rd14, %rd2, %rd13;
	ld.global.f32 	%f25, [%rd14];
	fma.rn.f32 	%f26, %f3, %f25, %f24;
	mul.wide.s32 	%rd15, %r162, 4;
	add.s64 	%rd16, %rd2, %rd15;
	ld.global.f32 	%f27, [%rd16];
	fma.rn.f32 	%f28, %f4, %f27, %f26;
	mul.wide.s32 	%rd17, %r169, 4;
	add.s64 	%rd18, %rd1, %rd17;
	st.global.f32 	[%rd18], %f28;
	mul.wide.s32 	%rd19, %r159, 4;
	add.s64 	%rd20, %rd2, %rd19;
	ld.global.f32 	%f29, [%rd20];
	mul.wide.s32 	%rd21, %r167, 4;
	add.s64 	%rd22, %rd2, %rd21;
	ld.global.f32 	%f30, [%rd22];
	mul.f32 	%f31, %f2, %f30;
	fma.rn.f32 	%f32, %f1, %f29, %f31;
	mul.wide.s32 	%rd23, %r160, 4;
	add.s64 	%rd24, %rd2, %rd23;
	ld.global.f32 	%f33, [%rd24];
	fma.rn.f32 	%f34, %f3, %f33, %f32;
	mul.wide.s32 	%rd25, %r168, 4;
	add.s64 	%rd26, %rd2, %rd25;
	ld.global.f32 	%f35, [%rd26];
	fma.rn.f32 	%f36, %f4, %f35, %f34;
	add.s64 	%rd28, %rd18, %rd65;
	st.global.f32 	[%rd28], %f36;
	mul.wide.s32 	%rd29, %r157, 4;
	add.s64 	%rd30, %rd2, %rd29;
	ld.global.f32 	%f37, [%rd30];
	mul.wide.s32 	%rd31, %r165, 4;
	add.s64 	%rd32, %rd2, %rd31;
	ld.global.f32 	%f38, [%rd32];
	mul.f32 	%f39, %f2, %f38;
	fma.rn.f32 	%f40, %f1, %f37, %f39;
	mul.wide.s32 	%rd33, %r158, 4;
	add.s64 	%rd34, %rd2, %rd33;
	ld.global.f32 	%f41, [%rd34];
	fma.rn.f32 	%f42, %f3, %f41, %f40;
	mul.wide.s32 	%rd35, %r166, 4;
	add.s64 	%rd36, %rd2, %rd35;
	ld.global.f32 	%f43, [%rd36];
	fma.rn.f32 	%f44, %f4, %f43, %f42;
	add.s64 	%rd37, %rd28, %rd65;
	st.global.f32 	[%rd37], %f44;
	mul.wide.s32 	%rd38, %r155, 4;
	add.s64 	%rd39, %rd2, %rd38;
	ld.global.f32 	%f45, [%rd39];
	mul.wide.s32 	%rd40, %r163, 4;
	add.s64 	%rd41, %rd2, %rd40;
	ld.global.f32 	%f46, [%rd41];
	mul.f32 	%f47, %f2, %f46;
	fma.rn.f32 	%f48, %f1, %f45, %f47;
	mul.wide.s32 	%rd42, %r156, 4;
	add.s64 	%rd43, %rd2, %rd42;
	ld.global.f32 	%f49, [%rd43];
	fma.rn.f32 	%f50, %f3, %f49, %f48;
	mul.wide.s32 	%rd44, %r164, 4;
	add.s64 	%rd45, %rd2, %rd44;
	ld.global.f32 	%f51, [%rd45];
	fma.rn.f32 	%f52, %f4, %f51, %f50;
	add.s64 	%rd46, %rd37, %rd65;
	st.global.f32 	[%rd46], %f52;
	add.s32 	%r170, %r170, 4;
	shl.b32 	%r117, %r71, 2;
	add.s32 	%r169, %r169, %r117;
	add.s32 	%r168, %r168, %r2;
	add.s32 	%r167, %r167, %r2;
	add.s32 	%r166, %r166, %r2;
	add.s32 	%r165, %r165, %r2;
	add.s32 	%r164, %r164, %r2;
	add.s32 	%r163, %r163, %r2;
	add.s32 	%r162, %r162, %r2;
	add.s32 	%r161, %r161, %r2;
	add.s32 	%r160, %r160, %r2;
	add.s32 	%r159, %r159, %r2;
	add.s32 	%r158, %r158, %r2;
	add.s32 	%r157, %r157, %r2;
	add.s32 	%r156, %r156, %r2;
	add.s32 	%r155, %r155, %r2;
	add.s32 	%r154, %r154, %r2;
	add.s32 	%r153, %r153, %r2;
	setp.eq.s32 	%p10, %r170, 0;
	@%p10 bra 	$L__BB0_6;
	bra.uni 	$L__BB0_5;
$L__BB0_6:
	and.b32  	%r118, %r72, 3;
	setp.eq.s32 	%p11, %r118, 0;
	@%p11 bra 	$L__BB0_11;
	setp.eq.s32 	%p12, %r118, 1;
	@%p12 bra 	$L__BB0_9;
	add.s32 	%r119, %r172, %r5;
	mul.lo.s32 	%r120, %r119, %r73;
	add.s32 	%r121, %r120, %r7;
	mul.lo.s32 	%r122, %r121, %r74;
	add.s32 	%r123, %r122, %r6;
	mul.wide.s32 	%rd47, %r123, 4;
	add.s64 	%rd48, %rd2, %rd47;
	ld.global.f32 	%f53, [%rd48];
	add.s32 	%r124, %r120, %r9;
	mul.lo.s32 	%r125, %r124, %r74;
	add.s32 	%r126, %r125, %r6;
	mul.wide.s32 	%rd49, %r126, 4;
	add.s64 	%rd50, %rd2, %rd49;
	ld.global.f32 	%f54, [%rd50];
	mul.f32 	%f55, %f2, %f54;
	fma.rn.f32 	%f56, %f1, %f53, %f55;
	add.s32 	%r127, %r122, %r8;
	mul.wide.s32 	%rd51, %r127, 4;
	add.s64 	%rd52, %rd2, %rd51;
	ld.global.f32 	%f57, [%rd52];
	fma.rn.f32 	%f58, %f3, %f57, %f56;
	add.s32 	%r128, %r125, %r8;
	mul.wide.s32 	%rd53, %r128, 4;
	add.s64 	%rd54, %rd2, %rd53;
	ld.global.f32 	%f59, [%rd54];
	fma.rn.f32 	%f60, %f4, %f59, %f58;
	mad.lo.s32 	%r129, %r119, %r71, %r10;
	mul.wide.s32 	%rd55, %r129, 4;
	add.s64 	%rd56, %rd1, %rd55;
	st.global.f32 	[%rd56], %f60;
	add.s32 	%r130, %r121, %r73;
	mul.lo.s32 	%r131, %r130, %r74;
	add.s32 	%r132, %r131, %r6;
	mul.wide.s32 	%rd57, %r132, 4;
	add.s64 	%rd58, %rd2, %rd57;
	ld.global.f32 	%f61, [%rd58];
	add.s32 	%r133, %r124, %r73;
	mul.lo.s32 	%r134, %r133, %r74;
	add.s32 	%r135, %r134, %r6;
	mul.wide.s32 	%rd59, %r135, 4;
	add.s64 	%rd60, %rd2, %rd59;
	ld.global.f32 	%f62, [%rd60];
	mul.f32 	%f63, %f2, %f62;
	fma.rn.f32 	%f64, %f1, %f61, %f63;
	add.s32 	%r136, %r131, %r8;
	mul.wide.s32 	%rd61, %r136, 4;
	add.s64 	%rd62, %rd2, %rd61;
	ld.global.f32 	%f65, [%rd62];
	fma.rn.f32 	%f66, %f3, %f65, %f64;
	add.s32 	%r137, %r134, %r8;
	mul.wide.s32 	%rd63, %r137, 4;
	add.s64 	%rd64, %rd2, %rd63;
	ld.global.f32 	%f67, [%rd64];
	fma.rn.f32 	%f68, %f4, %f67, %f66;
	add.s64 	%rd66, %rd56, %rd65;
	st.global.f32 	[%rd66], %f68;
	add.s32 	%r172, %r172, 2;
$L__BB0_9:
	and.b32  	%r138, %r72, 1;
	setp.eq.b32 	%p13, %r138, 1;
	not.pred 	%p14, %p13;
	@%p14 bra 	$L__BB0_11;
	add.s32 	%r139, %r172, %r5;
	mul.lo.s32 	%r140, %r139, %r73;
	add.s32 	%r141, %r140, %r7;
	mul.lo.s32 	%r142, %r141, %r74;
	add.s32 	%r143, %r142, %r6;
	mul.wide.s32 	%rd67, %r143, 4;
	add.s64 	%rd68, %rd2, %rd67;
	ld.global.f32 	%f69, [%rd68];
	add.s32 	%r144, %r140, %r9;
	mul.lo.s32 	%r145, %r144, %r74;
	add.s32 	%r146, %r145, %r6;
	mul.wide.s32 	%rd69, %r146, 4;
	add.s64 	%rd70, %rd2, %rd69;
	ld.global.f32 	%f70, [%rd70];
	mul.f32 	%f71, %f2, %f70;
	fma.rn.f32 	%f72, %f1, %f69, %f71;
	add.s32 	%r147, %r142, %r8;
	mul.wide.s32 	%rd71, %r147, 4;
	add.s64 	%rd72, %rd2, %rd71;
	ld.global.f32 	%f73, [%rd72];
	fma.rn.f32 	%f74, %f3, %f73, %f72;
	add.s32 	%r148, %r145, %r8;
	mul.wide.s32 	%rd73, %r148, 4;
	add.s64 	%rd74, %rd2, %rd73;
	ld.global.f32 	%f75, [%rd74];
	fma.rn.f32 	%f76, %f4, %f75, %f74;
	mad.lo.s32 	%r149, %r139, %r71, %r10;
	mul.wide.s32 	%rd75, %r149, 4;
	add.s64 	%rd76, %rd1, %rd75;
	st.global.f32 	[%rd76], %f76;
$L__BB0_11:
	mov.u32 	%r150, %ntid.x;
	mov.u32 	%r151, %nctaid.x;
	mad.lo.s32 	%r152, %r150, %r151, %r152;
	setp.lt.s32 	%p15, %r152, %r70;
	@%p15 bra 	$L__BB0_3;
$L__BB0_12:
	ret;

}
	// .globl	_Z23cuComputeDistanceGlobalPfiiS_iiiS_
.visible .entry _Z23cuComputeDistanceGlobalPfiiS_iiiS_(
	.param .u64 .ptr .align 1 _Z23cuComputeDistanceGlobalPfiiS_iiiS__param_0,
	.param .u32 _Z23cuComputeDistanceGlobalPfiiS_iiiS__param_1,
	.param .u32 _Z23cuComputeDistanceGlobalPfiiS_iiiS__param_2,
	.param .u64 .ptr .align 1 _Z23cuComputeDistanceGlobalPfiiS_iiiS__param_3,
	.param .u32 _Z23cuComputeDistanceGlobalPfiiS_iiiS__param_4,
	.param .u32 _Z23cuComputeDistanceGlobalPfiiS_iiiS__param_5,
	.param .u32 _Z23cuComputeDistanceGlobalPfiiS_iiiS__param_6,
	.param .u64 .ptr .align 1 _Z23cuComputeDistanceGlobalPfiiS_iiiS__param_7
)
{
	.reg .pred 	%p<13>;
	.reg .b32 	%r<50>;
	.reg .b32 	%f<83>;
	.reg .b64 	%rd<13>;
	// demoted variable
	.shared .align 4 .b8 _ZZ23cuComputeDistanceGlobalPfiiS_iiiS_E8shared_A[1024];
	// demoted variable
	.shared .align 4 .b8 _ZZ23cuComputeDistanceGlobalPfiiS_iiiS_E8shared_B[1024];
	// demoted variable
	.shared .align 4 .u32 _ZZ23cuComputeDistanceGlobalPfiiS_iiiS_E7begin_A;
	// demoted variable
	.shared .align 4 .u32 _ZZ23cuComputeDistanceGlobalPfiiS_iiiS_E7begin_B;
	// demoted variable
	.shared .align 4 .u32 _ZZ23cuComputeDistanceGlobalPfiiS_iiiS_E6step_A;
	// demoted variable
	.shared .align 4 .u32 _ZZ23cuComputeDistanceGlobalPfiiS_iiiS_E6step_B;
	// demoted variable
	.shared .align 4 .u32 _ZZ23cuComputeDistanceGlobalPfiiS_iiiS_E5end_A;
	ld.param.u64 	%rd3, [_Z23cuComputeDistanceGlobalPfiiS_iiiS__param_0];
	ld.param.u32 	%r18, [_Z23cuComputeDistanceGlobalPfiiS_iiiS__param_1];
	ld.param.u32 	%r19, [_Z23cuComputeDistanceGlobalPfiiS_iiiS__param_2];
	ld.param.u64 	%rd4, [_Z23cuComputeDistanceGlobalPfiiS_iiiS__param_3];
	ld.param.u32 	%r20, [_Z23cuComputeDistanceGlobalPfiiS_iiiS__param_4];
	ld.param.u32 	%r21, [_Z23cuComputeDistanceGlobalPfiiS_iiiS__param_5];
	ld.param.u32 	%r22, [_Z23cuComputeDistanceGlobalPfiiS_iiiS__param_6];
	ld.param.u64 	%rd5, [_Z23cuComputeDistanceGlobalPfiiS_iiiS__param_7];
	mov.u32 	%r1, %tid.x;
	mov.u32 	%r2, %tid.y;
	mov.u32 	%r23, %ctaid.y;
	shl.b32 	%r49, %r23, 4;
	st.shared.u32 	[_ZZ23cuComputeDistanceGlobalPfiiS_iiiS_E7begin_A], %r49;
	mov.u32 	%r24, %ctaid.x;
	shl.b32 	%r48, %r24, 4;
	st.shared.u32 	[_ZZ23cuComputeDistanceGlobalPfiiS_iiiS_E7begin_B], %r48;
	shl.b32 	%r25, %r19, 4;
	st.shared.u32 	[_ZZ23cuComputeDistanceGlobalPfiiS_iiiS_E6step_A], %r25;
	shl.b32 	%r26, %r21, 4;
	st.shared.u32 	[_ZZ23cuComputeDistanceGlobalPfiiS_iiiS_E6step_B], %r26;
	add.s32 	%r27, %r22, -1;
	mul.lo.s32 	%r28, %r27, %r19;
	add.s32 	%r29, %r49, %r28;
	st.shared.u32 	[_ZZ23cuComputeDistanceGlobalPfiiS_iiiS_E5end_A], %r29;
	add.s32 	%r5, %r48, %r1;
	add.s32 	%r6, %r49, %r2;
	setp.lt.s32 	%p2, %r28, 0;
	mov.f32 	%f81, 0f00000000;
	@%p2 bra 	$L__BB1_11;
	setp.lt.s32 	%p3, %r6, %r18;
	setp.lt.s32 	%p4, %r5, %r20;
	shl.b32 	%r30, %r2, 6;
	mov.u32 	%r31, _ZZ23cuComputeDistanceGlobalPfiiS_iiiS_E8shared_A;
	add.s32 	%r32, %r31, %r30;
	shl.b32 	%r33, %r1, 2;
	add.s32 	%r7, %r32, %r33;
	mov.u32 	%r34, _ZZ23cuComputeDistanceGlobalPfiiS_iiiS_E8shared_B;
	add.s32 	%r12, %r34, %r33;
	add.s32 	%r8, %r12, %r30;
	mad.lo.s32 	%r9, %r19, %r2, %r1;
	mad.lo.s32 	%r10, %r21, %r2, %r1;
	and.pred  	%p1, %p3, %p4;
	mad.lo.s32 	%r11, %r2, -60, %r32;
	add.s32 	%r13, %r49, %r1;
	cvta.to.global.u64 	%rd1, %rd3;
	cvta.to.global.u64 	%rd2, %rd4;
	mov.f32 	%f81, 0f00000000;
	not.pred 	%p8, %p1;
$L__BB1_2:
	div.s32 	%r35, %r49, %r19;
	add.s32 	%r36, %r35, %r2;
	setp.ge.s32 	%p5, %r36, %r22;
	mov.f32 	%f80, 0f00000000;
	@%p5 bra 	$L__BB1_7;
	setp.ge.s32 	%p6, %r13, %r18;
	mov.f32 	%f79, 0f00000000;
	@%p6 bra 	$L__BB1_5;
	add.s32 	%r38, %r9, %r49;
	mul.wide.s32 	%rd6, %r38, 4;
	add.s64 	%rd7, %rd1, %rd6;
	ld.global.f32 	%f79, [%rd7];
$L__BB1_5:
	setp.ge.s32 	%p7, %r5, %r20;
	st.shared.f32 	[%r7], %f79;
	@%p7 bra 	$L__BB1_8;
	add.s32 	%r39, %r10, %r48;
	mul.wide.s32 	%rd8, %r39, 4;
	add.s64 	%rd9, %rd2, %rd8;
	ld.global.f32 	%f80, [%rd9];
	bra.uni 	$L__BB1_8;
$L__BB1_7:
	mov.b32 	%r37, 0;
	st.shared.u32 	[%r7], %r37;
$L__BB1_8:
	st.shared.f32 	[%r8], %f80;
	bar.sync 	0;
	@%p8 bra 	$L__BB1_10;
	ld.shared.f32 	%f14, [%r11];
	ld.shared.f32 	%f15, [%r12];
	sub.f32 	%f16, %f14, %f15;
	fma.rn.f32 	%f17, %f16, %f16, %f81;
	ld.shared.f32 	%f18, [%r11+64];
	ld.shared.f32 	%f19, [%r12+64];
	sub.f32 	%f20, %f18, %f19;
	fma.rn.f32 	%f21, %f20, %f20, %f17;
	ld.shared.f32 	%f22, [%r11+128];
	ld.shared.f32 	%f23, [%r12+128];
	sub.f32 	%f24, %f22, %f23;
	fma.rn.f32 	%f25, %f24, %f24, %f21;
	ld.shared.f32 	%f26, [%r11+192];
	ld.shared.f32 	%f27, [%r12+192];
	sub.f32 	%f28, %f26, %f27;
	fma.rn.f32 	%f29, %f28, %f28, %f25;
	ld.shared.f32 	%f30, [%r11+256];
	ld.shared.f32 	%f31, [%r12+256];
	sub.f32 	%f32, %f30, %f31;
	fma.rn.f32 	%f33, %f32, %f32, %f29;
	ld.shared.f32 	%f34, [%r11+320];
	ld.shared.f32 	%f35, [%r12+320];
	sub.f32 	%f36, %f34, %f35;
	fma.rn.f32 	%f37, %f36, %f36, %f33;
	ld.shared.f32 	%f38, [%r11+384];
	ld.shared.f32 	%f39, [%r12+384];
	sub.f32 	%f40, %f38, %f39;
	fma.rn.f32 	%f41, %f40, %f40, %f37;
	ld.shared.f32 	%f42, [%r11+448];
	ld.shared.f32 	%f43, [%r12+448];
	sub.f32 	%f44, %f42, %f43;
	fma.rn.f32 	%f45, %f44, %f44, %f41;
	ld.shared.f32 	%f46, [%r11+512];
	ld.shared.f32 	%f47, [%r12+512];
	sub.f32 	%f48, %f46, %f47;
	fma.rn.f32 	%f49, %f48, %f48, %f45;
	ld.shared.f32 	%f50, [%r11+576];
	ld.shared.f32 	%f51, [%r12+576];
	sub.f32 	%f52, %f50, %f51;
	fma.rn.f32 	%f53, %f52, %f52, %f49;
	ld.shared.f32 	%f54, [%r11+640];
	ld.shared.f32 	%f55, [%r12+640];
	sub.f32 	%f56, %f54, %f55;
	fma.rn.f32 	%f57, %f56, %f56, %f53;
	ld.shared.f32 	%f58, [%r11+704];
	ld.shared.f32 	%f59, [%r12+704];
	sub.f32 	%f60, %f58, %f59;
	fma.rn.f32 	%f61, %f60, %f60, %f57;
	ld.shared.f32 	%f62, [%r11+768];
	ld.shared.f32 	%f63, [%r12+768];
	sub.f32 	%f64, %f62, %f63;
	fma.rn.f32 	%f65, %f64, %f64, %f61;
	ld.shared.f32 	%f66, [%r11+832];
	ld.shared.f32 	%f67, [%r12+832];
	sub.f32 	%f68, %f66, %f67;
	fma.rn.f32 	%f69, %f68, %f68, %f65;
	ld.shared.f32 	%f70, [%r11+896];
	ld.shared.f32 	%f71, [%r12+896];
	sub.f32 	%f72, %f70, %f71;
	fma.rn.f32 	%f73, %f72, %f72, %f69;
	ld.shared.f32 	%f74, [%r11+960];
	ld.shared.f32 	%f75, [%r12+960];
	sub.f32 	%f76, %f74, %f75;
	fma.rn.f32 	%f81, %f76, %f76, %f73;
$L__BB1_10:
	bar.sync 	0;
	ld.shared.u32 	%r40, [_ZZ23cuComputeDistanceGlobalPfiiS_iiiS_E6step_A];
	add.s32 	%r49, %r40, %r49;
	ld.shared.u32 	%r41, [_ZZ23cuComputeDistanceGlobalPfiiS_iiiS_E6step_B];
	add.s32 	%r48, %r41, %r48;
	ld.shared.u32 	%r42, [_ZZ23cuComputeDistanceGlobalPfiiS_iiiS_E5end_A];
	setp.le.s32 	%p9, %r49, %r42;
	@%p9 bra 	$L__BB1_2;
$L__BB1_11:
	setp.ge.s32 	%p10, %r6, %r18;
	setp.ge.s32 	%p11, %r5, %r20;
	or.pred  	%p12, %p10, %p11;
	@%p12 bra 	$L__BB1_13;
	ld.shared.u32 	%r43, [_ZZ23cuComputeDistanceGlobalPfiiS_iiiS_E7begin_A];
	add.s32 	%r44, %r43, %r2;
	ld.shared.u32 	%r45, [_ZZ23cuComputeDistanceGlobalPfiiS_iiiS_E7begin_B];
	add.s32 	%r46, %r45, %r1;
	mad.lo.s32 	%r47, %r44, %r21, %r46;
	cvta.to.global.u64 	%rd10, %rd5;
	mul.wide.s32 	%rd11, %r47, 4;
	add.s64 	%rd12, %rd10, %rd11;
	st.global.f32 	[%rd12], %f81;
$L__BB1_13:
	ret;

}
	// .globl	_Z15cuInsertionSortPfiPiiiii
.visible .entry _Z15cuInsertionSortPfiPiiiii(
	.param .u64 .ptr .align 1 _Z15cuInsertionSortPfiPiiiii_param_0,
	.param .u32 _Z15cuInsertionSortPfiPiiiii_param_1,
	.param .u64 .ptr .align 1 _Z15cuInsertionSortPfiPiiiii_param_2,
	.param .u32 _Z15cuInsertionSortPfiPiiiii_param_3,
	.param .u32 _Z15cuInsertionSortPfiPiiiii_param_4,
	.param .u32 _Z15cuInsertionSortPfiPiiiii_param_5,
	.param .u32 _Z15cuInsertionSortPfiPiiiii_param_6
)
{
	.reg .pred 	%p<35>;
	.reg .b32 	%r<192>;
	.reg .b32 	%f<56>;
	.reg .b64 	%rd<107>;

	ld.param.u64 	%rd20, [_Z15cuInsertionSortPfiPiiiii_param_0];
	ld.param.u32 	%r86, [_Z15cuInsertionSortPfiPiiiii_param_1];
	ld.param.u64 	%rd21, [_Z15cuInsertionSortPfiPiiiii_param_2];
	ld.param.u32 	%r87, [_Z15cuInsertionSortPfiPiiiii_param_3];
	ld.param.u32 	%r90, [_Z15cuInsertionSortPfiPiiiii_param_4];
	ld.param.u32 	%r88, [_Z15cuInsertionSortPfiPiiiii_param_5];
	ld.param.u32 	%r89, [_Z15cuInsertionSortPfiPiiiii_param_6];
	mov.u32 	%r91, %ctaid.x;
	mov.u32 	%r92, %ntid.x;
	mov.u32 	%r93, %tid.x;
	mad.lo.s32 	%r1, %r91, %r92, %r93;
	setp.ge.u32 	%p1, %r1, %r90;
	@%p1 bra 	$L__BB2_50;
	cvta.to.global.u64 	%rd22, %rd20;
	cvta.to.global.u64 	%rd23, %rd21;
	mul.wide.u32 	%rd24, %r1, 4;
	add.s64 	%rd1, %rd22, %rd24;
	add.s64 	%rd2, %rd23, %rd24;
	ld.global.f32 	%f49, [%rd1];
	mov.b32 	%r94, 1;
	st.global.u32 	[%rd2], %r94;
	setp.lt.s32 	%p2, %r89, 2;
	@%p2 bra 	$L__BB2_18;
	add.s32 	%r2, %r89, -2;
	shl.b32 	%r3, %r87, 2;
	shl.b32 	%r4, %r86, 2;
	mov.b32 	%r163, 1;
	mov.b32 	%r164, 0;
	mul.wide.s32 	%rd40, %r86, 4;
	mul.wide.s32 	%rd44, %r87, 4;
$L__BB2_3:
	mov.u32 	%r6, %r163;
	mul.lo.s32 	%r7, %r6, %r86;
	mul.wide.s32 	%rd25, %r7, 4;
	add.s64 	%rd3, %rd1, %rd25;
	ld.global.f32 	%f3, [%rd3];
	setp.geu.f32 	%p3, %f3, %f49;
	mov.u32 	%r166, %r6;
	@%p3 bra 	$L__BB2_17;
	add.s32 	%r8, %r6, -1;
	setp.lt.u32 	%p4, %r6, 2;
	mov.u32 	%r166, %r8;
	@%p4 bra 	$L__BB2_8;
	mov.b32 	%r165, 0;
$L__BB2_6:
	mul.lo.s32 	%r98, %r165, %r86;
	mul.wide.s32 	%rd26, %r98, 4;
	add.s64 	%rd27, %rd1, %rd26;
	ld.global.f32 	%f28, [%rd27];
	setp.gt.f32 	%p5, %f28, %f3;
	mov.u32 	%r166, %r165;
	@%p5 bra 	$L__BB2_8;
	add.s32 	%r165, %r165, 1;
	setp.ne.s32 	%p6, %r165, %r164;
	mov.u32 	%r166, %r8;
	@%p6 bra 	$L__BB2_6;
$L__BB2_8:
	setp.le.u32 	%p7, %r6, %r166;
	@%p7 bra 	$L__BB2_16;
	sub.s32 	%r99, %r6, %r166;
	and.b32  	%r12, %r99, 3;
	setp.eq.s32 	%p8, %r12, 0;
	mov.u32 	%r167, %r6;
	@%p8 bra 	$L__BB2_13;
	sub.s32 	%r13, %r7, %r86;
	mul.wide.s32 	%rd28, %r13, 4;
	add.s64 	%rd4, %rd1, %rd28;
	ld.global.f32 	%f29, [%rd4];
	st.global.f32 	[%rd3], %f29;
	mul.lo.s32 	%r100, %r8, %r87;
	mul.wide.s32 	%rd29, %r100, 4;
	add.s64 	%rd5, %rd2, %rd29;
	ld.global.u32 	%r101, [%rd5];
	mul.wide.s32 	%rd30, %r87, 4;
	add.s64 	%rd31, %rd5, %rd30;
	st.global.u32 	[%rd31], %r101;
	setp.eq.s32 	%p9, %r12, 1;
	mov.u32 	%r167, %r8;
	@%p9 bra 	$L__BB2_13;
	add.s32 	%r167, %r6, -2;
	sub.s32 	%r15, %r13, %r86;
	mul.wide.s32 	%rd32, %r15, 4;
	add.s64 	%rd6, %rd1, %rd32;
	ld.global.f32 	%f30, [%rd6];
	st.global.f32 	[%rd4], %f30;
	mul.lo.s32 	%r16, %r167, %r87;
	mul.wide.s32 	%rd33, %r16, 4;
	add.s64 	%rd7, %rd2, %rd33;
	ld.global.u32 	%r102, [%rd7];
	st.global.u32 	[%rd5], %r102;
	setp.eq.s32 	%p10, %r12, 2;
	@%p10 bra 	$L__BB2_13;
	add.s32 	%r167, %r6, -3;
	sub.s32 	%r103, %r15, %r86;
	mul.wide.s32 	%rd34, %r103, 4;
	add.s64 	%rd35, %rd1, %rd34;
	ld.global.f32 	%f31, [%rd35];
	st.global.f32 	[%rd6], %f31;
	sub.s32 	%r104, %r16, %r87;
	mul.wide.s32 	%rd36, %r104, 4;
	add.s64 	%rd37, %rd2, %rd36;
	ld.global.u32 	%r105, [%rd37];
	st.global.u32 	[%rd7], %r105;
$L__BB2_13:
	sub.s32 	%r106, %r164, %r166;
	setp.lt.u32 	%p11, %r106, 3;
	@%p11 bra 	$L__BB2_16;
	add.s32 	%r107, %r167, -3;
	mul.lo.s32 	%r175, %r87, %r107;
	add.s32 	%r108, %r167, -4;
	mul.lo.s32 	%r174, %r87, %r108;
	add.s32 	%r109, %r167, -2;
	mul.lo.s32 	%r173, %r87, %r109;
	mul.lo.s32 	%r172, %r86, %r107;
	mul.lo.s32 	%r171, %r86, %r108;
	mul.lo.s32 	%r170, %r86, %r109;
	add.s32 	%r110, %r167, -1;
	mul.lo.s32 	%r169, %r87, %r110;
	mul.lo.s32 	%r168, %r86, %r110;
$L__BB2_15:
	mul.wide.s32 	%rd38, %r168, 4;
	add.s64 	%rd39, %rd1, %rd38;
	ld.global.f32 	%f32, [%rd39];
	add.s64 	%rd41, %rd39, %rd40;
	st.global.f32 	[%rd41], %f32;
	mul.wide.s32 	%rd42, %r169, 4;
	add.s64 	%rd43, %rd2, %rd42;
	ld.global.u32 	%r111, [%rd43];
	add.s64 	%rd45, %rd43, %rd44;
	st.global.u32 	[%rd45], %r111;
	mul.wide.s32 	%rd46, %r170, 4;
	add.s64 	%rd47, %rd1, %rd46;
	ld.global.f32 	%f33, [%rd47];
	st.global.f32 	[%rd39], %f33;
	mul.wide.s32 	%rd48, %r173, 4;
	add.s64 	%rd49, %rd2, %rd48;
	ld.global.u32 	%r112, [%rd49];
	st.global.u32 	[%rd43], %r112;
	mul.wide.s32 	%rd50, %r172, 4;
	add.s64 	%rd51, %rd1, %rd50;
	ld.global.f32 	%f34, [%rd51];
	st.global.f32 	[%rd47], %f34;
	mul.wide.s32 	%rd52, %r175, 4;
	add.s64 	%rd53, %rd2, %rd52;
	ld.global.u32 	%r113, [%rd53];
	st.global.u32 	[%rd49], %r113;
	add.s32 	%r167, %r167, -4;
	mul.wide.s32 	%rd54, %r171, 4;
	add.s64 	%rd55, %rd1, %rd54;
	ld.global.f32 	%f35, [%rd55];
	st.global.f32 	[%rd51], %f35;
	mul.wide.s32 	%rd56, %r174, 4;
	add.s64 	%rd57, %rd2, %rd56;
	ld.global.u32 	%r114, [%rd57];
	st.global.u32 	[%rd53], %r114;
	sub.s32 	%r175, %r175, %r3;
	sub.s32 	%r174, %r174, %r3;
	sub.s32 	%r173, %r173, %r3;
	sub.s32 	%r172, %r172, %r4;
	sub.s32 	%r171, %r171, %r4;
	sub.s32 	%r170, %r170, %r4;
	sub.s32 	%r169, %r169, %r3;
	sub.s32 	%r168, %r168, %r4;
	setp.gt.s32 	%p12, %r167, %r166;
	@%p12 bra 	$L__BB2_15;
$L__BB2_16:
	mul.lo.s32 	%r115, %r166, %r86;
	mul.wide.s32 	%rd58, %r115, 4;
	add.s64 	%rd59, %rd1, %rd58;
	st.global.f32 	[%rd59], %f3;
$L__BB2_17:
	add.s32 	%r163, %r6, 1;
	mul.lo.s32 	%r116, %r166, %r87;
	mul.wide.s32 	%rd60, %r116, 4;
	add.s64 	%rd61, %rd2, %rd60;
	st.global.u32 	[%rd61], %r163;
	ld.global.f32 	%f49, [%rd3];
	setp.ne.s32 	%p13, %r164, %r2;
	mov.u32 	%r164, %r6;
	@%p13 bra 	$L__BB2_3;
$L__BB2_18:
	add.s32 	%r47, %r89, -1;
	mul.lo.s32 	%r48, %r47, %r86;
	setp.ge.s32 	%p14, %r89, %r88;
	@%p14 bra 	$L__BB2_50;
	setp.lt.s32 	%p15, %r89, 2;
	mul.wide.s32 	%rd62, %r48, 4;
	add.s64 	%rd8, %rd1, %rd62;
	@%p15 bra 	$L__BB2_34;
	add.s32 	%r49, %r89, -2;
	sub.s32 	%r123, %r48, %r86;
	mul.wide.s32 	%rd68, %r123, 4;
	add.s64 	%rd9, %rd1, %rd68;
	mul.lo.s32 	%r124, %r49, %r87;
	mul.wide.s32 	%rd69, %r124, 4;
	add.s64 	%rd10, %rd2, %rd69;
	add.s32 	%r125, %r124, %r87;
	mul.wide.s32 	%rd11, %r87, 4;
	sub.s32 	%r126, %r123, %r86;
	mul.wide.s32 	%rd70, %r126, 4;
	add.s64 	%rd12, %rd1, %rd70;
	shl.b32 	%r50, %r87, 1;
	sub.s32 	%r127, %r125, %r50;
	mul.wide.s32 	%rd71, %r127, 4;
	add.s64 	%rd13, %rd2, %rd71;
	sub.s32 	%r128, %r126, %r86;
	mul.wide.s32 	%rd72, %r128, 4;
	add.s64 	%rd14, %rd1, %rd72;
	mov.u32 	%r178, %r89;
$L__BB2_21:
	mul.lo.s32 	%r129, %r178, %r86;
	mul.wide.s32 	%rd73, %r129, 4;
	add.s64 	%rd74, %rd1, %rd73;
	ld.global.f32 	%f7, [%rd74];
	setp.geu.f32 	%p25, %f7, %f49;
	@%p25 bra 	$L__BB2_33;
	mov.b32 	%r179, 0;
$L__BB2_23:
	mul.lo.s32 	%r131, %r179, %r86;
	mul.wide.s32 	%rd75, %r131, 4;
	add.s64 	%rd76, %rd1, %rd75;
	ld.global.f32 	%f36, [%rd76];
	setp.gt.f32 	%p26, %f36, %f7;
	mov.u32 	%r64, %r179;
	@%p26 bra 	$L__BB2_25;
	add.s32 	%r179, %r179, 1;
	setp.eq.s32 	%p27, %r179, %r47;
	mov.u32 	%r64, %r47;
	@%p27 bra 	$L__BB2_25;
	bra.uni 	$L__BB2_23;
$L__BB2_25:
	setp.gt.s32 	%p28, %r47, %r64;
	@%p28 bra 	$L__BB2_26;
	bra.uni 	$L__BB2_32;
$L__BB2_26:
	not.b32 	%r132, %r64;
	add.s32 	%r133, %r89, %r132;
	and.b32  	%r59, %r133, 3;
	setp.eq.s32 	%p29, %r59, 0;
	mov.u32 	%r182, %r47;
	mov.u32 	%r183, %r89;
	@%p29 bra 	$L__BB2_30;
	ld.global.f32 	%f37, [%rd9];
	st.global.f32 	[%rd8], %f37;
	ld.global.u32 	%r134, [%rd10];
	add.s64 	%rd77, %rd10, %rd11;
	st.global.u32 	[%rd77], %r134;
	setp.eq.s32 	%p30, %r59, 1;
	mov.u32 	%r182, %r49;
	mov.u32 	%r183, %r47;
	@%p30 bra 	$L__BB2_30;
	add.s32 	%r60, %r89, -3;
	ld.global.f32 	%f38, [%rd12];
	st.global.f32 	[%rd9], %f38;
	ld.global.u32 	%r135, [%rd13];
	st.global.u32 	[%rd10], %r135;
	setp.eq.s32 	%p31, %r59, 2;
	mov.u32 	%r182, %r60;
	mov.u32 	%r183, %r49;
	@%p31 bra 	$L__BB2_30;
	add.s32 	%r182, %r89, -4;
	ld.global.f32 	%f39, [%rd14];
	st.global.f32 	[%rd12], %f39;
	mad.lo.s32 	%r136, %r49, %r87, %r87;
	sub.s32 	%r137, %r136, %r50;
	sub.s32 	%r138, %r137, %r87;
	mul.wide.s32 	%rd78, %r138, 4;
	add.s64 	%rd79, %rd2, %rd78;
	ld.global.u32 	%r139, [%rd79];
	st.global.u32 	[%rd13], %r139;
	mov.u32 	%r183, %r60;
$L__BB2_30:
	sub.s32 	%r140, %r49, %r64;
	setp.lt.u32 	%p32, %r140, 3;
	@%p32 bra 	$L__BB2_32;
$L__BB2_31:
	add.s32 	%r141, %r183, -2;
	mul.lo.s32 	%r142, %r141, %r86;
	mul.wide.s32 	%rd80, %r142, 4;
	add.s64 	%rd81, %rd1, %rd80;
	ld.global.f32 	%f40, [%rd81];
	mul.lo.s32 	%r143, %r182, %r86;
	mul.wide.s32 	%rd82, %r143, 4;
	add.s64 	%rd83, %rd1, %rd82;
	st.global.f32 	[%rd83], %f40;
	mul.lo.s32 	%r144, %r141, %r87;
	mul.wide.s32 	%rd84, %r144, 4;
	add.s64 	%rd85, %rd2, %rd84;
	ld.global.u32 	%r145, [%rd85];
	mul.lo.s32 	%r146, %r182, %r87;
	mul.wide.s32 	%rd86, %r146, 4;
	add.s64 	%rd87, %rd2, %rd86;
	st.global.u32 	[%rd87], %r145;
	add.s32 	%r147, %r182, -2;
	mul.lo.s32 	%r148, %r147, %r86;
	mul.wide.s32 	%rd88, %r148, 4;
	add.s64 	%rd89, %rd1, %rd88;
	ld.global.f32 	%f41, [%rd89];
	add.s32 	%r149, %r148, %r86;
	mul.wide.s32 	%rd90, %r86, 4;
	add.s64 	%rd91, %rd89, %rd90;
	st.global.f32 	[%rd91], %f41;
	mul.lo.s32 	%r150, %r147, %r87;
	mul.wide.s32 	%rd92, %r150, 4;
	add.s64 	%rd93, %rd2, %rd92;
	ld.global.u32 	%r151, [%rd93];
	add.s32 	%r152, %r150, %r87;
	add.s64 	%rd94, %rd93, %rd11;
	st.global.u32 	[%rd94], %r151;
	add.s32 	%r183, %r182, -3;
	shl.b32 	%r153, %r86, 1;
	sub.s32 	%r154, %r149, %r153;
	mul.wide.s32 	%rd95, %r154, 4;
	add.s64 	%rd96, %rd1, %rd95;
	ld.global.f32 	%f42, [%rd96];
	st.global.f32 	[%rd89], %f42;
	sub.s32 	%r155, %r152, %r50;
	mul.wide.s32 	%rd97, %r155, 4;
	add.s64 	%rd98, %rd2, %rd97;
	ld.global.u32 	%r156, [%rd98];
	st.global.u32 	[%rd93], %r156;
	add.s32 	%r182, %r182, -4;
	sub.s32 	%r157, %r154, %r86;
	mul.wide.s32 	%rd99, %r157, 4;
	add.s64 	%rd100, %rd1, %rd99;
	ld.global.f32 	%f43, [%rd100];
	st.global.f32 	[%rd96], %f43;
	sub.s32 	%r158, %r155, %r87;
	mul.wide.s32 	%rd101, %r158, 4;
	add.s64 	%rd102, %rd2, %rd101;
	ld.global.u32 	%r159, [%rd102];
	st.global.u32 	[%rd98], %r159;
	setp.gt.s32 	%p33, %r182, %r64;
	@%p33 bra 	$L__BB2_31;
$L__BB2_32:
	mul.lo.s32 	%r160, %r64, %r86;
	mul.wide.s32 	%rd103, %r160, 4;
	add.s64 	%rd104, %rd1, %rd103;
	st.global.f32 	[%rd104], %f7;
	add.s32 	%r161, %r178, 1;
	mul.lo.s32 	%r162, %r64, %r87;
	mul.wide.s32 	%rd105, %r162, 4;
	add.s64 	%rd106, %rd2, %rd105;
	st.global.u32 	[%rd106], %r161;
	ld.global.f32 	%f49, [%rd8];
$L__BB2_33:
	add.s32 	%r178, %r178, 1;
	setp.eq.s32 	%p34, %r178, %r88;
	@%p34 bra 	$L__BB2_50;
	bra.uni 	$L__BB2_21;
$L__BB2_34:
	sub.s32 	%r117, %r88, %r89;
	and.b32  	%r65, %r117, 3;
	setp.eq.s32 	%p16, %r65, 0;
	mul.lo.s32 	%r118, %r47, %r87;
	mul.wide.s32 	%rd63, %r118, 4;
	add.s64 	%rd15, %rd2, %rd63;
	mov.u32 	%r188, %r89;
	@%p16 bra 	$L__BB2_39;
	add.s32 	%r187, %r89, 1;
	mul.lo.s32 	%r186, %r89, %r86;
	neg.s32 	%r185, %r65;
$L__BB2_36:
	.pragma "nounroll";
	mov.u32 	%r188, %r187;
	mul.wide.s32 	%rd64, %r186, 4;
	add.s64 	%rd65, %rd1, %rd64;
	ld.global.f32 	%f11, [%rd65];
	setp.geu.f32 	%p17, %f11, %f49;
	@%p17 bra 	$L__BB2_38;
	st.global.f32 	[%rd8], %f11;
	st.global.u32 	[%rd15], %r188;
	ld.global.f32 	%f49, [%rd8];
$L__BB2_38:
	add.s32 	%r187, %r188, 1;
	add.s32 	%r186, %r186, %r86;
	add.s32 	%r185, %r185, 1;
	setp.ne.s32 	%p18, %r185, 0;
	@%p18 bra 	$L__BB2_36;
$L__BB2_39:
	sub.s32 	%r119, %r89, %r88;
	setp.gt.u32 	%p19, %r119, -4;
	@%p19 bra 	$L__BB2_50;
	sub.s32 	%r191, %r188, %r88;
	add.s32 	%r190, %r188, 2;
	mul.lo.s32 	%r189, %r188, %r86;
	shl.b32 	%r79, %r86, 2;
	mul.wide.s32 	%rd17, %r86, 4;
$L__BB2_41:
	mul.wide.s32 	%rd66, %r189, 4;
	add.s64 	%rd16, %rd1, %rd66;
	ld.global.f32 	%f16, [%rd16];
	setp.geu.f32 	%p20, %f16, %f49;
	@%p20 bra 	$L__BB2_43;
	st.global.f32 	[%rd8], %f16;
	add.s32 	%r120, %r190, -1;
	st.global.u32 	[%rd15], %r120;
	ld.global.f32 	%f49, [%rd8];
$L__BB2_43:
	add.s64 	%rd18, %rd16, %rd17;
	ld.global.f32 	%f19, [%rd18];
	setp.geu.f32 	%p21, %f19, %f49;
	@%p21 bra 	$L__BB2_45;
	st.global.f32 	[%rd8], %f19;
	st.global.u32 	[%rd15], %r190;
	ld.global.f32 	%f49, [%rd8];
$L__BB2_45:
	add.s64 	%rd19, %rd18, %rd17;
	ld.global.f32 	%f22, [%rd19];
	setp.geu.f32 	%p22, %f22, %f49;
	@%p22 bra 	$L__BB2_47;
	st.global.f32 	[%rd8], %f22;
	add.s32 	%r121, %r190, 1;
	st.global.u32 	[%rd15], %r121;
	ld.global.f32 	%f49, [%rd8];
$L__BB2_47:
	add.s64 	%rd67, %rd19, %rd17;
	ld.global.f32 	%f25, [%rd67];
	setp.geu.f32 	%p23, %f25, %f49;
	@%p23 bra 	$L__BB2_49;
	st.global.f32 	[%rd8], %f25;
	add.s32 	%r122, %r190, 2;
	st.global.u32 	[%rd15], %r122;
	ld.global.f32 	%f49, [%rd8];
$L__BB2_49:
	add.s32 	%r191, %r191, 4;
	add.s32 	%r190, %r190, 4;
	add.s32 	%r189, %r189, %r79;
	setp.ne.s32 	%p24, %r191, 0;
	@%p24 bra 	$L__BB2_41;
$L__BB2_50:
	ret;

}
	// .globl	_Z14cuParallelSqrtPfiii
.visible .entry _Z14cuParallelSqrtPfiii(
	.param .u64 .ptr .align 1 _Z14cuParallelSqrtPfiii_param_0,
	.param .u32 _Z14cuParallelSqrtPfiii_param_1,
	.param .u32 _Z14cuParallelSqrtPfiii_param_2,
	.param .u32 _Z14cuParallelSqrtPfiii_param_3
)
{
	.reg .pred 	%p<4>;
	.reg .b32 	%r<15>;
	.reg .b32 	%f<3>;
	.reg .b64 	%rd<5>;

	ld.param.u64 	%rd1, [_Z14cuParallelSqrtPfiii_param_0];
	ld.param.u32 	%r4, [_Z14cuParallelSqrtPfiii_param_1];
	ld.param.u32 	%r3, [_Z14cuParallelSqrtPfiii_param_2];
	ld.param.u32 	%r5, [_Z14cuParallelSqrtPfiii_param_3];
	mov.u32 	%r7, %ctaid.x;
	mov.u32 	%r8, %ntid.x;
	mov.u32 	%r9, %tid.x;
	mad.lo.s32 	%r1, %r7, %r8, %r9;
	mov.u32 	%r10, %ctaid.y;
	mov.u32 	%r11, %ntid.y;
	mov.u32 	%r12, %tid.y;
	mad.lo.s32 	%r13, %r10, %r11, %r12;
	setp.ge.u32 	%p1, %r1, %r4;
	setp.ge.u32 	%p2, %r13, %r5;
	or.pred  	%p3, %p1, %p2;
	@%p3 bra 	$L__BB3_2;
	cvta.to.global.u64 	%rd2, %rd1;
	mad.lo.s32 	%r14, %r3, %r13, %r1;
	mul.wide.u32 	%rd3, %r14, 4;
	add.s64 	%rd4, %rd2, %rd3;
	ld.global.f32 	%f1, [%rd4];
	sqrt.rn.f32 	%f2, %f1;
	st.global.f32 	[%rd4], %f2;
$L__BB3_2:
	ret;

}


// ===== COMPILED SASS (sm_100) =====

	.target	sm_100

	.elftype	@"ET_EXEC"


//--------------------- .note.nv.tkinfo           --------------------------
	.section	.note.nv.tkinfo,"",@"SHT_NOTE"
	.sectionflags	@"SHF_NOTE_NV_TKINFO"
	.tkinfo
        /*0018*/ 	.word	0x00000002
        /*0030*/ 	.string	""
        /*0030*/ 	.string	"ptxas"
        /*0030*/ 	.string	"Cuda compilation tools, release 13.0, V13.0.88"
        /*0030*/ 	.string	"Build cuda_13.0.r13.0/compiler.36424714_0"
        /*0030*/ 	.string	"-arch sm_100 -m 64 "



//--------------------- .note.nv.cuinfo           --------------------------
	.section	.note.nv.cuinfo,"",@"SHT_NOTE"
	.sectionflags	@"SHF_NOTE_NV_CUINFO"
        /*0018*/ 	.short	0x0002
        /*001a*/ 	.short	0x0064
        /*001c*/ 	.short	0x0082
	.zero		2


//--------------------- .nv.info                  --------------------------
	.section	.nv.info,"",@"SHT_CUDA_INFO"
	.align	4


	//----- nvinfo : EIATTR_REGCOUNT
	.align		4
        /*0000*/ 	.byte	0x04, 0x2f
        /*0002*/ 	.short	(.L_1 - .L_0)
	.align		4
.L_0:
        /*0004*/ 	.word	index@(_Z26extract_with_interpolationiPfS_S_iiii)
        /*0008*/ 	.word	0x00000030


	//----- nvinfo : EIATTR_FRAME_SIZE
	.align		4
.L_1:
        /*000c*/ 	.byte	0x04, 0x11
        /*000e*/ 	.short	(.L_3 - .L_2)
	.align		4
.L_2:
        /*0010*/ 	.word	index@(_Z26extract_with_interpolationiPfS_S_iiii)
        /*0014*/ 	.word	0x00000000


	//----- nvinfo : EIATTR_REGCOUNT
	.align		4
.L_3:
        /*0018*/ 	.byte	0x04, 0x2f
        /*001a*/ 	.short	(.L_5 - .L_4)
	.align		4
.L_4:
        /*001c*/ 	.word	index@(_Z23cuComputeDistanceGlobalPfiiS_iiiS_)
        /*0020*/ 	.word	0x0000001d


	//----- nvinfo : EIATTR_FRAME_SIZE
	.align		4
.L_5:
        /*0024*/ 	.byte	0x04, 0x11
        /*0026*/ 	.short	(.L_7 - .L_6)
	.align		4
.L_6:
        /*0028*/ 	.word	index@(_Z23cuComputeDistanceGlobalPfiiS_iiiS_)
        /*002c*/ 	.word	0x00000000


	//----- nvinfo : EIATTR_REGCOUNT
	.align		4
.L_7:
        /*0030*/ 	.byte	0x04, 0x2f
        /*0032*/ 	.short	(.L_9 - .L_8)
	.align		4
.L_8:
        /*0034*/ 	.word	index@(_Z15cuInsertionSortPfiPiiiii)
        /*0038*/ 	.word	0x00000020


	//----- nvinfo : EIATTR_FRAME_SIZE
	.align		4
.L_9:
        /*003c*/ 	.byte	0x04, 0x11
        /*003e*/ 	.short	(.L_11 - .L_10)
	.align		4
.L_10:
        /*0040*/ 	.word	index@(_Z15cuInsertionSortPfiPiiiii)
        /*0044*/ 	.word	0x00000000


	//----- nvinfo : EIATTR_REGCOUNT
	.align		4
.L_11:
        /*0048*/ 	.byte	0x04, 0x2f
        /*004a*/ 	.short	(.L_13 - .L_12)
	.align		4
.L_12:
        /*004c*/ 	.word	index@(_Z14cuParallelSqrtPfiii)
        /*0050*/ 	.word	0x0000000c


	//----- nvinfo : EIATTR_FRAME_SIZE
	.align		4
.L_13:
        /*0054*/ 	.byte	0x04, 0x11
        /*0056*/ 	.short	(.L_15 - .L_14)
	.align		4
.L_14:
        /*0058*/ 	.word	index@($__internal_0_$__cuda_sm20_sqrt_rn_f32_slowpath)
        /*005c*/ 	.word	0x00000000


	//----- nvinfo : EIATTR_FRAME_SIZE
	.align		4
.L_15:
        /*0060*/ 	.byte	0x04, 0x11
        /*0062*/ 	.short	(.L_17 - .L_16)
	.align		4
.L_16:
        /*0064*/ 	.word	index@(_Z14cuParallelSqrtPfiii)
        /*0068*/ 	.word	0x00000000


	//----- nvinfo : EIATTR_MIN_STACK_SIZE
	.align		4
.L_17:
        /*006c*/ 	.byte	0x04, 0x12
        /*006e*/ 	.short	(.L_19 - .L_18)
	.align		4
.L_18:
        /*0070*/ 	.word	index@(_Z14cuParallelSqrtPfiii)
        /*0074*/ 	.word	0x00000000


	//----- nvinfo : EIATTR_MIN_STACK_SIZE
	.align		4
.L_19:
        /*0078*/ 	.byte	0x04, 0x12
        /*007a*/ 	.short	(.L_21 - .L_20)
	.align		4
.L_20:
        /*007c*/ 	.word	index@(_Z15cuInsertionSortPfiPiiiii)
        /*0080*/ 	.word	0x00000000


	//----- nvinfo : EIATTR_MIN_STACK_SIZE
	.align		4
.L_21:
        /*0084*/ 	.byte	0x04, 0x12
        /*0086*/ 	.short	(.L_23 - .L_22)
	.align		4
.L_22:
        /*0088*/ 	.word	index@(_Z23cuComputeDistanceGlobalPfiiS_iiiS_)
        /*008c*/ 	.word	0x00000000


	//----- nvinfo : EIATTR_MIN_STACK_SIZE
	.align		4
.L_23:
        /*0090*/ 	.byte	0x04, 0x12
        /*0092*/ 	.short	(.L_25 - .L_24)
	.align		4
.L_24:
        /*0094*/ 	.word	index@(_Z26extract_with_interpolationiPfS_S_iiii)
        /*0098*/ 	.word	0x00000000
.L_25:


//--------------------- .nv.compat                --------------------------
	.section	.nv.compat,"",@"SHT_CUDA_COMPAT_INFO"
	.align	4
        /*0000*/ 	.byte	0x02, 0x09, 0x00, 0x00, 0x02, 0x02, 0x01, 0x00, 0x02, 0x05, 0x05, 0x00, 0x03, 0x07, 0x01, 0x01
        /*0010*/ 	.byte	0x02, 0x03, 0x00, 0x00, 0x02, 0x06, 0x01, 0x00, 0x04, 0x0b, 0x08, 0x00, 0x01, 0x00, 0x00, 0x00
        /*0020*/ 	.byte	0x00, 0x00, 0x00, 0x00


//--------------------- .nv.info._Z14cuParallelSqrtPfiii --------------------------
	.section	.nv.info._Z14cuParallelSqrtPfiii,"",@"SHT_CUDA_INFO"
	.sectionflags	@""
	.align	4


	//----- nvinfo : EIATTR_CUDA_API_VERSION
	.align		4
        /*0000*/ 	.byte	0x04, 0x37
        /*0002*/ 	.short	(.L_27 - .L_26)
.L_26:
        /*0004*/ 	.word	0x00000082


	//----- nvinfo : EIATTR_KPARAM_INFO
	.align		4
.L_27:
        /*0008*/ 	.byte	0x04, 0x17
        /*000a*/ 	.short	(.L_29 - .L_28)
.L_28:
        /*000c*/ 	.word	0x00000000
        /*0010*/ 	.short	0x0003
        /*0012*/ 	.short	0x0010
        /*0014*/ 	.byte	0x00, 0xf0, 0x11, 0x00


	//----- nvinfo : EIATTR_KPARAM_INFO
	.align		4
.L_29:
        /*0018*/ 	.byte	0x04, 0x17
        /*001a*/ 	.short	(.L_31 - .L_30)
.L_30:
        /*001c*/ 	.word	0x00000000
        /*0020*/ 	.short	0x0002
        /*0022*/ 	.short	0x000c
        /*0024*/ 	.byte	0x00, 0xf0, 0x11, 0x00


	//----- nvinfo : EIATTR_KPARAM_INFO
	.align		4
.L_31:
        /*0028*/ 	.byte	0x04, 0x17
        /*002a*/ 	.short	(.L_33 - .L_32)
.L_32:
        /*002c*/ 	.word	0x00000000
        /*0030*/ 	.short	0x0001
        /*0032*/ 	.short	0x0008
        /*0034*/ 	.byte	0x00, 0xf0, 0x11, 0x00


	//----- nvinfo : EIATTR_KPARAM_INFO
	.align		4
.L_33:
        /*0038*/ 	.byte	0x04, 0x17
        /*003a*/ 	.short	(.L_35 - .L_34)
.L_34:
        /*003c*/ 	.word	0x00000000
        /*0040*/ 	.short	0x0000
        /*0042*/ 	.short	0x0000
        /*0044*/ 	.byte	0x00, 0xf5, 0x21, 0x00


	//----- nvinfo : EIATTR_SPARSE_MMA_MASK
	.align		4
.L_35:
        /*0048*/ 	.byte	0x03, 0x50
        /*004a*/ 	.short	0x0000


	//----- nvinfo : EIATTR_MAXREG_COUNT
	.align		4
        /*004c*/ 	.byte	0x03, 0x1b
        /*004e*/ 	.short	0x00ff


	//----- nvinfo : EIATTR_MERCURY_ISA_VERSION
	.align		4
        /*0050*/ 	.byte	0x03, 0x5f
        /*0052*/ 	.short	0x0101


	//----- nvinfo : EIATTR_VRC_CTA_INIT_COUNT
	.align		4
        /*0054*/ 	.byte	0x02, 0x4a
	.zero		1
	.zero		1


	//----- nvinfo : EIATTR_EXIT_INSTR_OFFSETS
	.align		4
        /*0058*/ 	.byte	0x04, 0x1c
        /*005a*/ 	.short	(.L_37 - .L_36)


	//   ....[0]....
.L_36:
        /*005c*/ 	.word	0x000000d0


	//   ....[1]....
        /*0060*/ 	.word	0x00000230


	//----- nvinfo : EIATTR_CRS_STACK_SIZE
	.align		4
.L_37:
        /*0064*/ 	.byte	0x04, 0x1e
        /*0066*/ 	.short	(.L_39 - .L_38)
.L_38:
        /*0068*/ 	.word	0x00000000


	//----- nvinfo : EIATTR_CBANK_PARAM_SIZE
	.align		4
.L_39:
        /*006c*/ 	.byte	0x03, 0x19
        /*006e*/ 	.short	0x0014


	//----- nvinfo : EIATTR_PARAM_CBANK
	.align		4
        /*0070*/ 	.byte	0x04, 0x0a
        /*0072*/ 	.short	(.L_41 - .L_40)
	.align		4
.L_40:
        /*0074*/ 	.word	index@(.nv.constant0._Z14cuParallelSqrtPfiii)
        /*0078*/ 	.short	0x0380
        /*007a*/ 	.short	0x0014


	//----- nvinfo : EIATTR_SW_WAR
	.align		4
.L_41:
        /*007c*/ 	.byte	0x04, 0x36
        /*007e*/ 	.short	(.L_43 - .L_42)
.L_42:
        /*0080*/ 	.word	0x00000008
.L_43:


//--------------------- .nv.info._Z15cuInsertionSortPfiPiiiii --------------------------
	.section	.nv.info._Z15cuInsertionSortPfiPiiiii,"",@"SHT_CUDA_INFO"
	.sectionflags	@""
	.align	4


	//----- nvinfo : EIATTR_CUDA_API_VERSION
	.align		4
        /*0000*/ 	.byte	0x04, 0x37
        /*0002*/ 	.short	(.L_45 - .L_44)
.L_44:
        /*0004*/ 	.word	0x00000082


	//----- nvinfo : EIATTR_KPARAM_INFO
	.align		4
.L_45:
        /*0008*/ 	.byte	0x04, 0x17
        /*000a*/ 	.short	(.L_47 - .L_46)
.L_46:
        /*000c*/ 	.word	0x00000000
        /*0010*/ 	.short	0x0006
        /*0012*/ 	.short	0x0024
        /*0014*/ 	.byte	0x00, 0xf0, 0x11, 0x00


	//----- nvinfo : EIATTR_KPARAM_INFO
	.align		4
.L_47:
        /*0018*/ 	.byte	0x04, 0x17
        /*001a*/ 	.short	(.L_49 - .L_48)
.L_48:
        /*001c*/ 	.word	0x00000000
        /*0020*/ 	.short	0x0005
        /*0022*/ 	.short	0x0020
        /*0024*/ 	.byte	0x00, 0xf0, 0x11, 0x00


	//----- nvinfo : EIATTR_KPARAM_INFO
	.align		4
.L_49:
        /*0028*/ 	.byte	0x04, 0x17
        /*002a*/ 	.short	(.L_51 - .L_50)
.L_50:
        /*002c*/ 	.word	0x00000000
        /*0030*/ 	.short	0x0004
        /*0032*/ 	.short	0x001c
        /*0034*/ 	.byte	0x00, 0xf0, 0x11, 0x00


	//----- nvinfo : EIATTR_KPARAM_INFO
	.align		4
.L_51:
        /*0038*/ 	.byte	0x04, 0x17
        /*003a*/ 	.short	(.L_53 - .L_52)
.L_52:
        /*003c*/ 	.word	0x00000000
        /*0040*/ 	.short	0x0003
        /*0042*/ 	.short	0x0018
        /*0044*/ 	.byte	0x00, 0xf0, 0x11, 0x00


	//----- nvinfo : EIATTR_KPARAM_INFO
	.align		4
.L_53:
        /*0048*/ 	.byte	0x04, 0x17
        /*004a*/ 	.short	(.L_55 - .L_54)
.L_54:
        /*004c*/ 	.word	0x00000000
        /*0050*/ 	.short	0x0002
        /*0052*/ 	.short	0x0010
        /*0054*/ 	.byte	0x00, 0xf5, 0x21, 0x00


	//----- nvinfo : EIATTR_KPARAM_INFO
	.align		4
.L_55:
        /*0058*/ 	.byte	0x04, 0x17
        /*005a*/ 	.short	(.L_57 - .L_56)
.L_56:
        /*005c*/ 	.word	0x00000000
        /*0060*/ 	.short	0x0001
        /*0062*/ 	.short	0x0008
        /*0064*/ 	.byte	0x00, 0xf0, 0x11, 0x00


	//----- nvinfo : EIATTR_KPARAM_INFO
	.align		4
.L_57:
        /*0068*/ 	.byte	0x04, 0x17
        /*006a*/ 	.short	(.L_59 - .L_58)
.L_58:
        /*006c*/ 	.word	0x00000000
        /*0070*/ 	.short	0x0000
        /*0072*/ 	.short	0x0000
        /*0074*/ 	.byte	0x00, 0xf5, 0x21, 0x00


	//----- nvinfo : EIATTR_SPARSE_MMA_MASK
	.align		4
.L_59:
        /*0078*/ 	.byte	0x03, 0x50
        /*007a*/ 	.short	0x0000


	//----- nvinfo : EIATTR_MAXREG_COUNT
	.align		4
        /*007c*/ 	.byte	0x03, 0x1b
        /*007e*/ 	.short	0x00ff


	//----- nvinfo : EIATTR_MERCURY_ISA_VERSION
	.align		4
        /*0080*/ 	.byte	0x03, 0x5f
        /*0082*/ 	.short	0x0101


	//----- nvinfo : EIATTR_VRC_CTA_INIT_COUNT
	.align		4
        /*0084*/ 	.byte	0x02, 0x4a
	.zero		1
	.zero		1


	//----- nvinfo : EIATTR_EXIT_INSTR_OFFSETS
	.align		4
        /*0088*/ 	.byte	0x04, 0x1c
        /*008a*/ 	.short	(.L_61 - .L_60)


	//   ....[0]....
.L_60:
        /*008c*/ 	.word	0x00000070


	//   ....[1]....
        /*0090*/ 	.word	0x00000a70


	//   ....[2]....
        /*0094*/ 	.word	0x000014b0


	//   ....[3]....
        /*0098*/ 	.word	0x000016b0


	//   ....[4]....
        /*009c*/ 	.word	0x000023a0


	//   ....[5]....
        /*00a0*/ 	.word	0x000025d0


	//----- nvinfo : EIATTR_CRS_STACK_SIZE
	.align		4
.L_61:
        /*00a4*/ 	.byte	0x04, 0x1e
        /*00a6*/ 	.short	(.L_63 - .L_62)
.L_62:
        /*00a8*/ 	.word	0x00000000


	//----- nvinfo : EIATTR_CBANK_PARAM_SIZE
	.align		4
.L_63:
        /*00ac*/ 	.byte	0x03, 0x19
        /*00ae*/ 	.short	0x0028


	//----- nvinfo : EIATTR_PARAM_CBANK
	.align		4
        /*00b0*/ 	.byte	0x04, 0x0a
        /*00b2*/ 	.short	(.L_65 - .L_64)
	.align		4
.L_64:
        /*00b4*/ 	.word	index@(.nv.constant0._Z15cuInsertionSortPfiPiiiii)
        /*00b8*/ 	.short	0x0380
        /*00ba*/ 	.short	0x0028


	//----- nvinfo : EIATTR_SW_WAR
	.align		4
.L_65:
        /*00bc*/ 	.byte	0x04, 0x36
        /*00be*/ 	.short	(.L_67 - .L_66)
.L_66:
        /*00c0*/ 	.word	0x00000008
.L_67:


//--------------------- .nv.info._Z23cuComputeDistanceGlobalPfiiS_iiiS_ --------------------------
	.section	.nv.info._Z23cuComputeDistanceGlobalPfiiS_iiiS_,"",@"SHT_CUDA_INFO"
	.sectionflags	@""
	.align	4


	//----- nvinfo : EIATTR_CUDA_API_VERSION
	.align		4
        /*0000*/ 	.byte	0x04, 0x37
        /*0002*/ 	.short	(.L_69 - .L_68)
.L_68:
        /*0004*/ 	.word	0x00000082


	//----- nvinfo : EIATTR_KPARAM_INFO
	.align		4
.L_69:
        /*0008*/ 	.byte	0x04, 0x17
        /*000a*/ 	.short	(.L_71 - .L_70)
.L_70:
        /*000c*/ 	.word	0x00000000
        /*0010*/ 	.short	0x0007
        /*0012*/ 	.short	0x0028
        /*0014*/ 	.byte	0x00, 0xf5, 0x21, 0x00


	//----- nvinfo : EIATTR_KPARAM_INFO
	.align		4
.L_71:
        /*0018*/ 	.byte	0x04, 0x17
        /*001a*/ 	.short	(.L_73 - .L_72)
.L_72:
        /*001c*/ 	.word	0x00000000
        /*0020*/ 	.short	0x0006
        /*0022*/ 	.short	0x0020
        /*0024*/ 	.byte	0x00, 0xf0, 0x11, 0x00


	//----- nvinfo : EIATTR_KPARAM_INFO
	.align		4
.L_73:
        /*0028*/ 	.byte	0x04, 0x17
        /*002a*/ 	.short	(.L_75 - .L_74)
.L_74:
        /*002c*/ 	.word	0x00000000
        /*0030*/ 	.short	0x0005
        /*0032*/ 	.short	0x001c
        /*0034*/ 	.byte	0x00, 0xf0, 0x11, 0x00


	//----- nvinfo : EIATTR_KPARAM_INFO
	.align		4
.L_75:
        /*0038*/ 	.byte	0x04, 0x17
        /*003a*/ 	.short	(.L_77 - .L_76)
.L_76:
        /*003c*/ 	.word	0x00000000
        /*0040*/ 	.short	0x0004
        /*0042*/ 	.short	0x0018
        /*0044*/ 	.byte	0x00, 0xf0, 0x11, 0x00


	//----- nvinfo : EIATTR_KPARAM_INFO
	.align		4
.L_77:
        /*0048*/ 	.byte	0x04, 0x17
        /*004a*/ 	.short	(.L_79 - .L_78)
.L_78:
        /*004c*/ 	.word	0x00000000
        /*0050*/ 	.short	0x0003
        /*0052*/ 	.short	0x0010
        /*0054*/ 	.byte	0x00, 0xf5, 0x21, 0x00


	//----- nvinfo : EIATTR_KPARAM_INFO
	.align		4
.L_79:
        /*0058*/ 	.byte	0x04, 0x17
        /*005a*/ 	.short	(.L_81 - .L_80)
.L_80:
        /*005c*/ 	.word	0x00000000
        /*0060*/ 	.short	0x0002
        /*0062*/ 	.short	0x000c
        /*0064*/ 	.byte	0x00, 0xf0, 0x11, 0x00


	//----- nvinfo : EIATTR_KPARAM_INFO
	.align		4
.L_81:
        /*0068*/ 	.byte	0x04, 0x17
        /*006a*/ 	.short	(.L_83 - .L_82)
.L_82:
        /*006c*/ 	.word	0x00000000
        /*0070*/ 	.short	0x0001
        /*0072*/ 	.short	0x0008
        /*0074*/ 	.byte	0x00, 0xf0, 0x11, 0x00


	//----- nvinfo : EIATTR_KPARAM_INFO
	.align		4
.L_83:
        /*0078*/ 	.byte	0x04, 0x17
        /*007a*/ 	.short	(.L_85 - .L_84)
.L_84:
        /*007c*/ 	.word	0x00000000
        /*0080*/ 	.short	0x0000
        /*0082*/ 	.short	0x0000
        /*0084*/ 	.byte	0x00, 0xf5, 0x21, 0x00


	//----- nvinfo : EIATTR_SPARSE_MMA_MASK
	.align		4
.L_85:
        /*0088*/ 	.byte	0x03, 0x50
        /*008a*/ 	.short	0x0000


	//----- nvinfo : EIATTR_MAXREG_COUNT
	.align		4
        /*008c*/ 	.byte	0x03, 0x1b
        /*008e*/ 	.short	0x00ff


	//----- nvinfo : EIATTR_NUM_BARRIERS
	.align		4
        /*0090*/ 	.byte	0x02, 0x4c
        /*0092*/ 	.byte	0x01
	.zero		1


	//----- nvinfo : EIATTR_MERCURY_ISA_VERSION
	.align		4
        /*0094*/ 	.byte	0x03, 0x5f
        /*0096*/ 	.short	0x0101


	//----- nvinfo : EIATTR_VRC_CTA_INIT_COUNT
	.align		4
        /*0098*/ 	.byte	0x02, 0x4a
	.zero		1
	.zero		1


	//----- nvinfo : EIATTR_EXIT_INSTR_OFFSETS
	.align		4
        /*009c*/ 	.byte	0x04, 0x1c
        /*009e*/ 	.short	(.L_87 - .L_86)


	//   ....[0]....
.L_86:
        /*00a0*/ 	.word	0x00000ae0


	//   ....[1]....
        /*00a4*/ 	.word	0x00000ba0


	//----- nvinfo : EIATTR_CRS_STACK_SIZE
	.align		4
.L_87:
        /*00a8*/ 	.byte	0x04, 0x1e
        /*00aa*/ 	.short	(.L_89 - .L_88)
.L_88:
        /*00ac*/ 	.word	0x00000000


	//----- nvinfo : EIATTR_CBANK_PARAM_SIZE
	.align		4
.L_89:
        /*00b0*/ 	.byte	0x03, 0x19
        /*00b2*/ 	.short	0x0030


	//----- nvinfo : EIATTR_PARAM_CBANK
	.align		4
        /*00b4*/ 	.byte	0x04, 0x0a
        /*00b6*/ 	.short	(.L_91 - .L_90)
	.align		4
.L_90:
        /*00b8*/ 	.word	index@(.nv.constant0._Z23cuComputeDistanceGlobalPfiiS_iiiS_)
        /*00bc*/ 	.short	0x0380
        /*00be*/ 	.short	0x0030


	//----- nvinfo : EIATTR_SW_WAR
	.align		4
.L_91:
        /*00c0*/ 	.byte	0x04, 0x36
        /*00c2*/ 	.short	(.L_93 - .L_92)
.L_92:
        /*00c4*/ 	.word	0x00000008
.L_93:


//--------------------- .nv.info._Z26extract_with_interpolationiPfS_S_iiii --------------------------
	.section	.nv.info._Z26extract_with_interpolationiPfS_S_iiii,"",@"SHT_CUDA_INFO"
	.sectionflags	@""
	.align	4


	//----- nvinfo : EIATTR_CUDA_API_VERSION
	.align		4
        /*0000*/ 	.byte	0x04, 0x37
        /*0002*/ 	.short	(.L_95 - .L_94)
.L_94:
        /*0004*/ 	.word	0x00000082


	//----- nvinfo : EIATTR_KPARAM_INFO
	.align		4
.L_95:
        /*0008*/ 	.byte	0x04, 0x17
        /*000a*/ 	.short	(.L_97 - .L_96)
.L_96:
        /*000c*/ 	.word	0x00000000
        /*0010*/ 	.short	0x0007
        /*0012*/ 	.short	0x002c
        /*0014*/ 	.byte	0x00, 0xf0, 0x11, 0x00


	//----- nvinfo : EIATTR_KPARAM_INFO
	.align		4
.L_97:
        /*0018*/ 	.byte	0x04, 0x17
        /*001a*/ 	.short	(.L_99 - .L_98)
.L_98:
        /*001c*/ 	.word	0x00000000
        /*0020*/ 	.short	0x0006
        /*0022*/ 	.short	0x0028
        /*0024*/ 	.byte	0x00, 0xf0, 0x11, 0x00


	//----- nvinfo : EIATTR_KPARAM_INFO
	.align		4
.L_99:
        /*0028*/ 	.byte	0x04, 0x17
        /*002a*/ 	.short	(.L_101 - .L_100)
.L_100:
        /*002c*/ 	.word	0x00000000
        /*0030*/ 	.short	0x0005
        /*0032*/ 	.short	0x0024
        /*0034*/ 	.byte	0x00, 0xf0, 0x11, 0x00


	//----- nvinfo : EIATTR_KPARAM_INFO
	.align		4
.L_101:
        /*0038*/ 	.byte	0x04, 0x17
        /*003a*/ 	.short	(.L_103 - .L_102)
.L_102:
        /*003c*/ 	.word	0x00000000
        /*0040*/ 	.short	0x0004
        /*0042*/ 	.short	0x0020
        /*0044*/ 	.byte	0x00, 0xf0, 0x11, 0x00


	//----- nvinfo : EIATTR_KPARAM_INFO
	.align		4
.L_103:
        /*0048*/ 	.byte	0x04, 0x17
        /*004a*/ 	.short	(.L_105 - .L_104)
.L_104:
        /*004c*/ 	.word	0x00000000
        /*0050*/ 	.short	0x0003
        /*0052*/ 	.short	0x0018
        /*0054*/ 	.byte	0x00, 0xf5, 0x21, 0x00


	//----- nvinfo : EIATTR_KPARAM_INFO
	.align		4
.L_105:
        /*0058*/ 	.byte	0x04, 0x17
        /*005a*/ 	.short	(.L_107 - .L_106)
.L_106:
        /*005c*/ 	.word	0x00000000
        /*0060*/ 	.short	0x0002
        /*0062*/ 	.short	0x0010
        /*0064*/ 	.byte	0x00, 0xf5, 0x21, 0x00


	//----- nvinfo : EIATTR_KPARAM_INFO
	.align		4
.L_107:
        /*0068*/ 	.byte	0x04, 0x17
        /*006a*/ 	.short	(.L_109 - .L_108)
.L_108:
        /*006c*/ 	.word	0x00000000
        /*0070*/ 	.short	0x0001
        /*0072*/ 	.short	0x0008
        /*0074*/ 	.byte	0x00, 0xf5, 0x21, 0x00


	//----- nvinfo : EIATTR_KPARAM_INFO
	.align		4
.L_109:
        /*0078*/ 	.byte	0x04, 0x17
        /*007a*/ 	.short	(.L_111 - .L_110)
.L_110:
        /*007c*/ 	.word	0x00000000
        /*0080*/ 	.short	0x0000
        /*0082*/ 	.short	0x0000
        /*0084*/ 	.byte	0x00, 0xf0, 0x11, 0x00


	//----- nvinfo : EIATTR_SPARSE_MMA_MASK
	.align		4
.L_111:
        /*0088*/ 	.byte	0x03, 0x50
        /*008a*/ 	.short	0x0000


	//----- nvinfo : EIATTR_MAXREG_COUNT
	.align		4
        /*008c*/ 	.byte	0x03, 0x1b
        /*008e*/ 	.short	0x00ff


	//----- nvinfo : EIATTR_MERCURY_ISA_VERSION
	.align		4
        /*0090*/ 	.byte	0x03, 0x5f
        /*0092*/ 	.short	0x0101


	//----- nvinfo : EIATTR_VRC_CTA_INIT_COUNT
	.align		4
        /*0094*/ 	.byte	0x02, 0x4a
	.zero		1
	.zero		1


	//----- nvinfo : EIATTR_EXIT_INSTR_OFFSETS
	.align		4
        /*0098*/ 	.byte	0x04, 0x1c
        /*009a*/ 	.short	(.L_113 - .L_112)


	//   ....[0]....
.L_112:
        /*009c*/ 	.word	0x00000070


	//   ....[1]....
        /*00a0*/ 	.word	0x000000a0


	//   ....[2]....
        /*00a4*/ 	.word	0x000011e0


	//----- nvinfo : EIATTR_CRS_STACK_SIZE
	.align		4
.L_113:
        /*00a8*/ 	.byte	0x04, 0x1e
        /*00aa*/ 	.short	(.L_115 - .L_114)
.L_114:
        /*00ac*/ 	.word	0x00000000


	//----- nvinfo : EIATTR_CBANK_PARAM_SIZE
	.align		4
.L_115:
        /*00b0*/ 	.byte	0x03, 0x19
        /*00b2*/ 	.short	0x0030


	//----- nvinfo : EIATTR_PARAM_CBANK
	.align		4
        /*00b4*/ 	.byte	0x04, 0x0a
        /*00b6*/ 	.short	(.L_117 - .L_116)
	.align		4
.L_116:
        /*00b8*/ 	.word	index@(.nv.constant0._Z26extract_with_interpolationiPfS_S_iiii)
        /*00bc*/ 	.short	0x0380
        /*00be*/ 	.short	0x0030


	//----- nvinfo : EIATTR_SW_WAR
	.align		4
.L_117:
        /*00c0*/ 	.byte	0x04, 0x36
        /*00c2*/ 	.short	(.L_119 - .L_118)
.L_118:
        /*00c4*/ 	.word	0x00000008
.L_119:


//--------------------- .nv.callgraph             --------------------------
	.section	.nv.callgraph,"",@"SHT_CUDA_CALLGRAPH"
	.align	4
	.sectionentsize	8
	.align		4
        /*0000*/ 	.word	0x00000000
	.align		4
        /*0004*/ 	.word	0xffffffff
	.align		4
        /*0008*/ 	.word	0x00000000
	.align		4
        /*000c*/ 	.word	0xfffffffe
	.align		4
        /*0010*/ 	.word	0x00000000
	.align		4
        /*0014*/ 	.word	0xfffffffd
	.align		4
        /*0018*/ 	.word	0x00000000
	.align		4
        /*001c*/ 	.word	0xfffffffc


//--------------------- .text._Z14cuParallelSqrtPfiii --------------------------
	.section	.text._Z14cuParallelSqrtPfiii,"ax",@progbits
	.align	128
        .global         _Z14cuParallelSqrtPfiii
        .type           _Z14cuParallelSqrtPfiii,@function
        .size           _Z14cuParallelSqrtPfiii,(.L_x_52 - _Z14cuParallelSqrtPfiii)
        .other          _Z14cuParallelSqrtPfiii,@"STO_CUDA_ENTRY STV_DEFAULT"
_Z14cuParallelSqrtPfiii:
.text._Z14cuParallelSqrtPfiii:
[----:B------:R-:W-:Y:S01]  /*0000*/  LDC R1, c[0x0][0x37c] ;  /* 0x0000df00ff017b82 */ /* 0x000fe20000000800 */
[----:B------:R-:W0:Y:S07]  /*0010*/  S2R R2, SR_TID.Y ;  /* 0x0000000000027919 */ /* 0x000e2e0000002200 */
[----:B------:R-:W1:Y:S01]  /*0020*/  LDC R0, c[0x0][0x360] ;  /* 0x0000d800ff007b82 */ /* 0x000e620000000800 */
[----:B------:R-:W2:Y:S01]  /*0030*/  LDCU UR6, c[0x0][0x390] ;  /* 0x00007200ff0677ac */ /* 0x000ea20008000800 */
[----:B------:R-:W1:Y:S01]  /*0040*/  S2R R3, SR_TID.X ;  /* 0x0000000000037919 */ /* 0x000e620000002100 */
[----:B------:R-:W3:Y:S05]  /*0050*/  LDCU UR7, c[0x0][0x388] ;  /* 0x00007100ff0777ac */ /* 0x000eea0008000800 */
[----:B------:R-:W0:Y:S08]  /*0060*/  S2UR UR5, SR_CTAID.Y ;  /* 0x00000000000579c3 */ /* 0x000e300000002600 */
[----:B------:R-:W0:Y:S08]  /*0070*/  LDC R5, c[0x0][0x364] ;  /* 0x0000d900ff057b82 */ /* 0x000e300000000800 */
[----:B------:R-:W1:Y:S01]  /*0080*/  S2UR UR4, SR_CTAID.X ;  /* 0x00000000000479c3 */ /* 0x000e620000002500 */
[----:B0-----:R-:W-:-:S05]  /*0090*/  IMAD R5, R5, UR5, R2 ;  /* 0x0000000505057c24 */ /* 0x001fca000f8e0202 */
[----:B--2---:R-:W-:Y:S01]  /*00a0*/  ISETP.GE.U32.AND P0, PT, R5, UR6, PT ;  /* 0x0000000605007c0c */ /* 0x004fe2000bf06070 */
[----:B-1----:R-:W-:-:S05]  /*00b0*/  IMAD R0, R0, UR4, R3 ;  /* 0x0000000400007c24 */ /* 0x002fca000f8e0203 */
[----:B---3--:R-:W-:-:S13]  /*00c0*/  ISETP.GE.U32.OR P0, PT, R0, UR7, P0 ;  /* 0x0000000700007c0c */ /* 0x008fda0008706470 */
[----:B------:R-:W-:Y:S05]  /*00d0*/  @P0 EXIT ;  /* 0x000000000000094d */ /* 0x000fea0003800000 */
[----:B------:R-:W0:Y:S01]  /*00e0*/  LDC.64 R2, c[0x0][0x380] ;  /* 0x0000e000ff027b82 */ /* 0x000e220000000a00 */
[----:B------:R-:W1:Y:S01]  /*00f0*/  LDCU UR6, c[0x0][0x38c] ;  /* 0x00007180ff0677ac */ /* 0x000e620008000800 */
[----:B------:R-:W2:Y:S01]  /*0100*/  LDCU.64 UR4, c[0x0][0x358] ;  /* 0x00006b00ff0477ac */ /* 0x000ea20008000a00 */
[----:B-1----:R-:W-:-:S04]  /*0110*/  IMAD R5, R5, UR6, R0 ;  /* 0x0000000605057c24 */ /* 0x002fc8000f8e0200 */
[----:B0-----:R-:W-:-:S05]  /*0120*/  IMAD.WIDE.U32 R2, R5, 0x4, R2 ;  /* 0x0000000405027825 */ /* 0x001fca00078e0002 */
[----:B--2---:R-:W2:Y:S01]  /*0130*/  LDG.E R0, desc[UR4][R2.64] ;  /* 0x0000000402007981 */ /* 0x004ea2000c1e1900 */
[----:B------:R-:W-:Y:S01]  /*0140*/  BSSY.RECONVERGENT B0, `(.L_x_0) ;  /* 0x000000d000007945 */ /* 0x000fe20003800200 */
[----:B--2---:R-:W-:Y:S01]  /*0150*/  IADD3 R4, PT, PT, R0, -0xd000000, RZ ;  /* 0xf300000000047810 */ /* 0x004fe20007ffe0ff */
[----:B------:R0:W1:Y:S03]  /*0160*/  MUFU.RSQ R5, R0 ;  /* 0x0000000000057308 */ /* 0x0000660000001400 */
[----:B------:R-:W-:-:S13]  /*0170*/  ISETP.GT.U32.AND P0, PT, R4, 0x727fffff, PT ;  /* 0x727fffff0400780c */ /* 0x000fda0003f04070 */
[----:B0-----:R-:W-:Y:S05]  /*0180*/  @!P0 BRA `(.L_x_1) ;  /* 0x0000000000108947 */ /* 0x001fea0003800000 */
[----:B------:R-:W-:-:S07]  /*0190*/  MOV R9, 0x1b0 ;  /* 0x000001b000097802 */ /* 0x000fce0000000f00 */
[----:B-1----:R-:W-:Y:S05]  /*01a0*/  CALL.REL.NOINC `($__internal_0_$__cuda_sm20_sqrt_rn_f32_slowpath) ;  /* 0x0000000000247944 */ /* 0x002fea0003c00000 */
[----:B------:R-:W-:Y:S01]  /*01b0*/  MOV R5, R0 ;  /* 0x0000000000057202 */ /* 0x000fe20000000f00 */
[----:B------:R-:W-:Y:S06]  /*01c0*/  BRA `(.L_x_2) ;  /* 0x0000000000107947 */ /* 0x000fec0003800000 */
.L_x_1:
[----:B-1----:R-:W-:Y:S01]  /*01d0*/  FMUL.FTZ R7, R0, R5 ;  /* 0x0000000500077220 */ /* 0x002fe20000410000 */
[----:B------:R-:W-:-:S03]  /*01e0*/  FMUL.FTZ R5, R5, 0.5 ;  /* 0x3f00000005057820 */ /* 0x000fc60000410000 */
[----:B------:R-:W-:-:S04]  /*01f0*/  FFMA R0, -R7, R7, R0 ;  /* 0x0000000707007223 */ /* 0x000fc80000000100 */
[----:B------:R-:W-:-:S07]  /*0200*/  FFMA R5, R0, R5, R7 ;  /* 0x0000000500057223 */ /* 0x000fce0000000007 */
.L_x_2:
[----:B------:R-:W-:Y:S05]  /*0210*/  BSYNC.RECONVERGENT B0 ;  /* 0x0000000000007941 */ /* 0x000fea0003800200 */
.L_x_0:
[----:B------:R-:W-:Y:S01]  /*0220*/  STG.E desc[UR4][R2.64], R5 ;  /* 0x0000000502007986 */ /* 0x000fe2000c101904 */
[----:B------:R-:W-:Y:S05]  /*0230*/  EXIT ;  /* 0x000000000000794d */ /* 0x000fea0003800000 */
        .weak           $__internal_0_$__cuda_sm20_sqrt_rn_f32_slowpath
        .type           $__internal_0_$__cuda_sm20_sqrt_rn_f32_slowpath,@function
        .size           $__internal_0_$__cuda_sm20_sqrt_rn_f32_slowpath,(.L_x_52 - $__internal_0_$__cuda_sm20_sqrt_rn_f32_slowpath)
$__internal_0_$__cuda_sm20_sqrt_rn_f32_slowpath:
[----:B------:R-:W-:-:S13]  /*0240*/  LOP3.LUT P0, RZ, R0, 0x7fffffff, RZ, 0xc0, !PT ;  /* 0x7fffffff00ff7812 */ /* 0x000fda000780c0ff */
[----:B------:R-:W-:Y:S01]  /*0250*/  @!P0 MOV R4, R0 ;  /* 0x0000000000048202 */ /* 0x000fe20000000f00 */
[----:B------:R-:W-:Y:S06]  /*0260*/  @!P0 BRA `(.L_x_3) ;  /* 0x0000000000408947 */ /* 0x000fec0003800000 */
[----:B------:R-:W-:-:S13]  /*0270*/  FSETP.GEU.FTZ.AND P0, PT, R0, RZ, PT ;  /* 0x000000ff0000720b */ /* 0x000fda0003f1e000 */
[----:B------:R-:W-:Y:S01]  /*0280*/  @!P0 MOV R4, 0x7fffffff ;  /* 0x7fffffff00048802 */ /* 0x000fe20000000f00 */
[----:B------:R-:W-:Y:S06]  /*0290*/  @!P0 BRA `(.L_x_3) ;  /* 0x0000000000348947 */ /* 0x000fec0003800000 */
[----:B------:R-:W-:-:S13]  /*02a0*/  FSETP.GTU.FTZ.AND P0, PT, |R0|, +INF , PT ;  /* 0x7f8000000000780b */ /* 0x000fda0003f1c200 */
[----:B------:R-:W-:Y:S01]  /*02b0*/  @P0 FADD.FTZ R4, R0, 1 ;  /* 0x3f80000000040421 */ /* 0x000fe20000010000 */
[----:B------:R-:W-:Y:S06]  /*02c0*/  @P0 BRA `(.L_x_3) ;  /* 0x0000000000280947 */ /* 0x000fec0003800000 */
[----:B------:R-:W-:-:S13]  /*02d0*/  FSETP.NEU.FTZ.AND P0, PT, |R0|, +INF , PT ;  /* 0x7f8000000000780b */ /* 0x000fda0003f1d200 */
[----:B------:R-:W-:-:S04]  /*02e0*/  @P0 FFMA R5, R0, 1.84467440737095516160e+19, RZ ;  /* 0x5f80000000050823 */ /* 0x000fc800000000ff */
[----:B------:R-:W0:Y:S02]  /*02f0*/  @P0 MUFU.RSQ R4, R5 ;  /* 0x0000000500040308 */ /* 0x000e240000001400 */
[----:B0-----:R-:W-:Y:S01]  /*0300*/  @P0 FMUL.FTZ R6, R5, R4 ;  /* 0x0000000405060220 */ /* 0x001fe20000410000 */
[----:B------:R-:W-:Y:S01]  /*0310*/  @P0 FMUL.FTZ R8, R4, 0.5 ;  /* 0x3f00000004080820 */ /* 0x000fe20000410000 */
[----:B------:R-:W-:Y:S02]  /*0320*/  @!P0 MOV R4, R0 ;  /* 0x0000000000048202 */ /* 0x000fe40000000f00 */
[----:B------:R-:W-:-:S04]  /*0330*/  @P0 FADD.FTZ R7, -R6, -RZ ;  /* 0x800000ff06070221 */ /* 0x000fc80000010100 */
[----:B------:R-:W-:-:S04]  /*0340*/  @P0 FFMA R7, R6, R7, R5 ;  /* 0x0000000706070223 */ /* 0x000fc80000000005 */
[----:B------:R-:W-:-:S04]  /*0350*/  @P0 FFMA R7, R7, R8, R6 ;  /* 0x0000000807070223 */ /* 0x000fc80000000006 */
[----:B------:R-:W-:-:S07]  /*0360*/  @P0 FMUL.FTZ R4, R7, 2.3283064365386962891e-10 ;  /* 0x2f80000007040820 */ /* 0x000fce0000410000 */
.L_x_3:
[----:B------:R-:W-:Y:S01]  /*0370*/  HFMA2 R5, -RZ, RZ, 0, 0 ;  /* 0x00000000ff057431 */ /* 0x000fe200000001ff */
[----:B------:R-:W-:Y:S02]  /*0380*/  MOV R0, R4 ;  /* 0x0000000400007202 */ /* 0x000fe40000000f00 */
[----:B------:R-:W-:-:S04]  /*0390*/  MOV R4, R9 ;  /* 0x0000000900047202 */ /* 0x000fc80000000f00 */
[----:B------:R-:W-:Y:S05]  /*03a0*/  RET.REL.NODEC R4 `(_Z14cuParallelSqrtPfiii) ;  /* 0xfffffffc04147950 */ /* 0x000fea0003c3ffff */
.L_x_4:
[----:B------:R-:W-:-:S00]  /*03b0*/  BRA `(.L_x_4) ;  /* 0xfffffffc00fc7947 */ /* 0x000fc0000383ffff */
[----:B------:R-:W-:-:S00]  /*03c0*/  NOP ;  /* 0x0000000000007918 */ /* 0x000fc00000000000 */
        /* <DEDUP_REMOVED lines=11> */
.L_x_52:


//--------------------- .text._Z15cuInsertionSortPfiPiiiii --------------------------
	.section	.text._Z15cuInsertionSortPfiPiiiii,"ax",@progbits
	.align	128
        .global         _Z15cuInsertionSortPfiPiiiii
        .type           _Z15cuInsertionSortPfiPiiiii,@function
        .size           _Z15cuInsertionSortPfiPiiiii,(.L_x_54 - _Z15cuInsertionSortPfiPiiiii)
        .other          _Z15cuInsertionSortPfiPiiiii,@"STO_CUDA_ENTRY STV_DEFAULT"
_Z15cuInsertionSortPfiPiiiii:
.text._Z15cuInsertionSortPfiPiiiii:
[----:B------:R-:W-:Y:S01]  /*0000*/  LDC R1, c[0x0][0x37c] ;  /* 0x0000df00ff017b82 */ /* 0x000fe20000000800 */
[----:B------:R-:W0:Y:S07]  /*0010*/  S2R R0, SR_TID.X ;  /* 0x0000000000007919 */ /* 0x000e2e0000002100 */
[----:B------:R-:W0:Y:S01]  /*0020*/  S2UR UR4, SR_CTAID.X ;  /* 0x00000000000479c3 */ /* 0x000e220000002500 */
[----:B------:R-:W1:Y:S07]  /*0030*/  LDCU UR5, c[0x0][0x39c] ;  /* 0x00007380ff0577ac */ /* 0x000e6e0008000800 */
[----:B------:R-:W0:Y:S02]  /*0040*/  LDC R3, c[0x0][0x360] ;  /* 0x0000d800ff037b82 */ /* 0x000e240000000800 */
[----:B0-----:R-:W-:-:S05]  /*0050*/  IMAD R3, R3, UR4, R0 ;  /* 0x0000000403037c24 */ /* 0x001fca000f8e0200 */
[----:B-1----:R-:W-:-:S13]  /*0060*/  ISETP.GE.U32.AND P0, PT, R3, UR5, PT ;  /* 0x0000000503007c0c */ /* 0x002fda000bf06070 */
[----:B------:R-:W-:Y:S05]  /*0070*/  @P0 EXIT ;  /* 0x000000000000094d */ /* 0x000fea0003800000 */
[----:B------:R-:W0:Y:S01]  /*0080*/  LDC.64 R10, c[0x0][0x380] ;  /* 0x0000e000ff0a7b82 */ /* 0x000e220000000a00 */
[----:B------:R-:W1:Y:S01]  /*0090*/  LDCU.64 UR10, c[0x0][0x358] ;  /* 0x00006b00ff0a77ac */ /* 0x000e620008000a00 */
[----:B------:R-:W2:Y:S06]  /*00a0*/  LDCU UR5, c[0x0][0x3a4] ;  /* 0x00007480ff0577ac */ /* 0x000eac0008000800 */
[----:B------:R-:W3:Y:S01]  /*00b0*/  LDC.64 R12, c[0x0][0x390] ;  /* 0x0000e400ff0c7b82 */ /* 0x000ee20000000a00 */
[----:B0-----:R-:W-:-:S05]  /*00c0*/  IMAD.WIDE.U32 R10, R3, 0x4, R10 ;  /* 0x00000004030a7825 */ /* 0x001fca00078e000a */
[----:B-1----:R0:W5:Y:S01]  /*00d0*/  LDG.E R9, desc[UR10][R10.64] ;  /* 0x0000000a0a097981 */ /* 0x002162000c1e1900 */
[----:B--2---:R-:W-:Y:S01]  /*00e0*/  UISETP.GE.AND UP0, UPT, UR5, 0x2, UPT ;  /* 0x000000020500788c */ /* 0x004fe2000bf06270 */
[----:B---3--:R-:W-:-:S04]  /*00f0*/  IMAD.WIDE.U32 R12, R3, 0x4, R12 ;  /* 0x00000004030c7825 */ /* 0x008fc800078e000c */
[----:B------:R-:W-:-:S05]  /*0100*/  HFMA2 R3, -RZ, RZ, 0, 5.9604644775390625e-08 ;  /* 0x00000001ff037431 */ /* 0x000fca00000001ff */
[----:B------:R0:W-:Y:S01]  /*0110*/  STG.E desc[UR10][R12.64], R3 ;  /* 0x000000030c007986 */ /* 0x0001e2000c10190a */
[----:B------:R-:W-:Y:S05]  /*0120*/  BRA.U !UP0, `(.L_x_5) ;  /* 0x0000000908447547 */ /* 0x000fea000b800000 */
[----:B------:R-:W-:Y:S01]  /*0130*/  UIADD3 UR5, UPT, UPT, UR5, -0x2, URZ ;  /* 0xfffffffe05057890 */ /* 0x000fe2000fffe0ff */
[----:B------:R-:W-:Y:S01]  /*0140*/  UMOV UR6, 0x1 ;  /* 0x0000000100067882 */ /* 0x000fe20000000000 */
[----:B------:R-:W-:-:S10]  /*0150*/  UMOV UR4, URZ ;  /* 0x000000ff00047c82 */ /* 0x000fd40008000000 */
.L_x_16:
[----:B-1----:R-:W1:Y:S02]  /*0160*/  LDCU UR7, c[0x0][0x388] ;  /* 0x00007100ff0777ac */ /* 0x002e640008000800 */
[----:B-1----:R-:W-:-:S04]  /*0170*/  IMAD.U32 R0, RZ, RZ, UR7 ;  /* 0x00000007ff007e24 */ /* 0x002fc8000f8e00ff */
[----:B------:R-:W-:-:S04]  /*0180*/  IMAD R7, R0, UR6, RZ ;  /* 0x0000000600077c24 */ /* 0x000fc8000f8e02ff */
[----:B------:R-:W-:-:S05]  /*0190*/  IMAD.WIDE R14, R7, 0x4, R10 ;  /* 0x00000004070e7825 */ /* 0x000fca00078e020a */
[----:B------:R-:W2:Y:S01]  /*01a0*/  LDG.E R2, desc[UR10][R14.64] ;  /* 0x0000000a0e027981 */ /* 0x000ea2000c1e1900 */
[----:B------:R-:W-:Y:S01]  /*01b0*/  UMOV UR7, UR6 ;  /* 0x0000000600077c82 */ /* 0x000fe20008000000 */
[----:B------:R-:W-:Y:S01]  /*01c0*/  BSSY.RECONVERGENT B0, `(.L_x_6) ;  /* 0x000007d000007945 */ /* 0x000fe20003800200 */
[----:B0-----:R-:W-:Y:S02]  /*01d0*/  MOV R3, UR6 ;  /* 0x0000000600037c02 */ /* 0x001fe40008000f00 */
[----:B--2--5:R-:W-:-:S13]  /*01e0*/  FSETP.GEU.AND P0, PT, R2, R9, PT ;  /* 0x000000090200720b */ /* 0x024fda0003f0e000 */
[----:B------:R-:W-:Y:S05]  /*01f0*/  @P0 BRA `(.L_x_7) ;  /* 0x0000000400e40947 */ /* 0x000fea0003800000 */
[----:B------:R-:W-:Y:S02]  /*0200*/  UISETP.GE.U32.AND UP0, UPT, UR6, 0x2, UPT ;  /* 0x000000020600788c */ /* 0x000fe4000bf06070 */
[----:B------:R-:W-:-:S05]  /*0210*/  IMAD.U32 R8, RZ, RZ, UR6 ;  /* 0x00000006ff087e24 */ /* 0x000fca000f8e00ff */
[----:B------:R-:W-:-:S05]  /*0220*/  IADD3 R8, PT, PT, R8, -0x1, RZ ;  /* 0xffffffff08087810 */ /* 0x000fca0007ffe0ff */
[----:B------:R-:W-:Y:S01]  /*0230*/  IMAD.MOV.U32 R3, RZ, RZ, R8 ;  /* 0x000000ffff037224 */ /* 0x000fe200078e0008 */
[----:B------:R-:W-:Y:S06]  /*0240*/  BRA.U !UP0, `(.L_x_8) ;  /* 0x0000000108347547 */ /* 0x000fec000b800000 */
[----:B------:R-:W0:Y:S01]  /*0250*/  LDC R0, c[0x0][0x388] ;  /* 0x0000e200ff007b82 */ /* 0x000e220000000800 */
[----:B------:R-:W-:Y:S01]  /*0260*/  HFMA2 R3, -RZ, RZ, 0, 0 ;  /* 0x00000000ff037431 */ /* 0x000fe200000001ff */
[----:B------:R-:W-:Y:S06]  /*0270*/  BSSY.RECONVERGENT B1, `(.L_x_8) ;  /* 0x000000a000017945 */ /* 0x000fec0003800200 */
.L_x_10:
[----:B0-----:R-:W-:-:S04]  /*0280*/  IMAD R5, R3, R0, RZ ;  /* 0x0000000003057224 */ /* 0x001fc800078e02ff */
[----:B------:R-:W-:-:S06]  /*0290*/  IMAD.WIDE R4, R5, 0x4, R10 ;  /* 0x0000000405047825 */ /* 0x000fcc00078e020a */
[----:B------:R-:W2:Y:S02]  /*02a0*/  LDG.E R5, desc[UR10][R4.64] ;  /* 0x0000000a04057981 */ /* 0x000ea4000c1e1900 */
[----:B--2---:R-:W-:-:S13]  /*02b0*/  FSETP.GT.AND P0, PT, R5, R2, PT ;  /* 0x000000020500720b */ /* 0x004fda0003f04000 */
[----:B------:R-:W-:Y:S05]  /*02c0*/  @P0 BRA `(.L_x_9) ;  /* 0x0000000000100947 */ /* 0x000fea0003800000 */
[----:B------:R-:W-:-:S05]  /*02d0*/  VIADD R3, R3, 0x1 ;  /* 0x0000000103037836 */ /* 0x000fca0000000000 */
[----:B------:R-:W-:-:S13]  /*02e0*/  ISETP.NE.AND P0, PT, R3, UR4, PT ;  /* 0x0000000403007c0c */ /* 0x000fda000bf05270 */
[----:B------:R-:W-:Y:S05]  /*02f0*/  @P0 BRA `(.L_x_10) ;  /* 0xfffffffc00e00947 */ /* 0x000fea000383ffff */
[----:B------:R-:W-:-:S07]  /*0300*/  MOV R3, R8 ;  /* 0x0000000800037202 */ /* 0x000fce0000000f00 */
.L_x_9:
[----:B------:R-:W-:Y:S05]  /*0310*/  BSYNC.RECONVERGENT B1 ;  /* 0x0000000000017941 */ /* 0x000fea0003800200 */
.L_x_8:
[----:B------:R-:W-:Y:S01]  /*0320*/  ISETP.LT.U32.AND P0, PT, R3, UR6, PT ;  /* 0x0000000603007c0c */ /* 0x000fe2000bf01070 */
[----:B------:R-:W-:-:S12]  /*0330*/  BSSY.RECONVERGENT B1, `(.L_x_11) ;  /* 0x0000062000017945 */ /* 0x000fd80003800200 */
[----:B------:R-:W-:Y:S05]  /*0340*/  @!P0 BRA `(.L_x_12) ;  /* 0x0000000400808947 */ /* 0x000fea0003800000 */
[----:B------:R-:W-:Y:S01]  /*0350*/  IADD3 R18, PT, PT, -R3, UR6, RZ ;  /* 0x0000000603127c10 */ /* 0x000fe2000fffe1ff */
[----:B------:R-:W-:Y:S01]  /*0360*/  BSSY.RECONVERGENT B2, `(.L_x_13) ;  /* 0x0000027000027945 */ /* 0x000fe20003800200 */
[----:B------:R-:W-:Y:S02]  /*0370*/  IMAD.U32 R28, RZ, RZ, UR6 ;  /* 0x00000006ff1c7e24 */ /* 0x000fe4000f8e00ff */
[----:B------:R-:W-:-:S13]  /*0380*/  LOP3.LUT P0, R18, R18, 0x3, RZ, 0xc0, !PT ;  /* 0x0000000312127812 */ /* 0x000fda000780c0ff */
[----:B------:R-:W-:Y:S05]  /*0390*/  @!P0 BRA `(.L_x_14) ;  /* 0x00000000008c8947 */ /* 0x000fea0003800000 */
[----:B------:R-:W-:Y:S01]  /*03a0*/  IADD3 R23, PT, PT, R7, -R0, RZ ;  /* 0x8000000007177210 */ /* 0x000fe20007ffe0ff */
[----:B------:R-:W0:Y:S04]  /*03b0*/  LDC R19, c[0x0][0x398] ;  /* 0x0000e600ff137b82 */ /* 0x000e280000000800 */
[----:B------:R-:W-:-:S05]  /*03c0*/  IMAD.WIDE R6, R23, 0x4, R10 ;  /* 0x0000000417067825 */ /* 0x000fca00078e020a */
[----:B------:R-:W2:Y:S01]  /*03d0*/  LDG.E R9, desc[UR10][R6.64] ;  /* 0x0000000a06097981 */ /* 0x000ea2000c1e1900 */
[----:B0-----:R-:W-:-:S04]  /*03e0*/  IMAD R5, R8, R19, RZ ;  /* 0x0000001308057224 */ /* 0x001fc800078e02ff */
[----:B------:R-:W-:Y:S01]  /*03f0*/  IMAD.WIDE R4, R5, 0x4, R12 ;  /* 0x0000000405047825 */ /* 0x000fe200078e020c */
[----:B--2---:R0:W-:Y:S04]  /*0400*/  STG.E desc[UR10][R14.64], R9 ;  /* 0x000000090e007986 */ /* 0x0041e8000c10190a */
[----:B------:R-:W2:Y:S01]  /*0410*/  LDG.E R21, desc[UR10][R4.64] ;  /* 0x0000000a04157981 */ /* 0x000ea2000c1e1900 */
[----:B------:R-:W-:Y:S01]  /*0420*/  IMAD.WIDE R16, R19, 0x4, R4 ;  /* 0x0000000413107825 */ /* 0x000fe200078e0204 */
[----:B------:R-:W-:-:S03]  /*0430*/  ISETP.NE.AND P0, PT, R18, 0x1, PT ;  /* 0x000000011200780c */ /* 0x000fc60003f05270 */
[----:B------:R-:W-:Y:S01]  /*0440*/  IMAD.MOV.U32 R28, RZ, RZ, R8 ;  /* 0x000000ffff1c7224 */ /* 0x000fe200078e0008 */
[----:B--2---:R0:W-:Y:S09]  /*0450*/  STG.E desc[UR10][R16.64], R21 ;  /* 0x0000001510007986 */ /* 0x0041f2000c10190a */
[----:B------:R-:W-:Y:S05]  /*0460*/  @!P0 BRA `(.L_x_14) ;  /* 0x0000000000588947 */ /* 0x000fea0003800000 */
[----:B------:R-:W-:-:S05]  /*0470*/  IADD3 R25, PT, PT, R23, -R0, RZ ;  /* 0x8000000017197210 */ /* 0x000fca0007ffe0ff */
[----:B0-----:R-:W-:-:S05]  /*0480*/  IMAD.WIDE R16, R25, 0x4, R10 ;  /* 0x0000000419107825 */ /* 0x001fca00078e020a */
[----:B------:R-:W2:Y:S01]  /*0490*/  LDG.E R21, desc[UR10][R16.64] ;  /* 0x0000000a10157981 */ /* 0x000ea2000c1e1900 */
[----:B------:R-:W-:-:S06]  /*04a0*/  UIADD3 UR8, UPT, UPT, UR6, -0x2, URZ ;  /* 0xfffffffe06087890 */ /* 0x000fcc000fffe0ff */
[----:B------:R-:W-:-:S04]  /*04b0*/  IMAD R20, R19, UR8, RZ ;  /* 0x0000000813147c24 */ /* 0x000fc8000f8e02ff */
[----:B------:R-:W-:Y:S01]  /*04c0*/  IMAD.WIDE R8, R20, 0x4, R12 ;  /* 0x0000000414087825 */ /* 0x000fe200078e020c */
[----:B--2---:R1:W-:Y:S04]  /*04d0*/  STG.E desc[UR10][R6.64], R21 ;  /* 0x0000001506007986 */ /* 0x0043e8000c10190a */
[----:B------:R-:W2:Y:S01]  /*04e0*/  LDG.E R23, desc[UR10][R8.64] ;  /* 0x0000000a08177981 */ /* 0x000ea2000c1e1900 */
[----:B------:R-:W-:Y:S01]  /*04f0*/  ISETP.NE.AND P0, PT, R18, 0x2, PT ;  /* 0x000000021200780c */ /* 0x000fe20003f05270 */
[----:B------:R-:W-:Y:S02]  /*0500*/  IMAD.U32 R28, RZ, RZ, UR8 ;  /* 0x00000008ff1c7e24 */ /* 0x000fe4000f8e00ff */
[----:B--2---:R1:W-:Y:S10]  /*0510*/  STG.E desc[UR10][R4.64], R23 ;  /* 0x0000001704007986 */ /* 0x0043f4000c10190a */
[----:B------:R-:W-:Y:S05]  /*0520*/  @!P0 BRA `(.L_x_14) ;  /* 0x0000000000288947 */ /* 0x000fea0003800000 */
[----:B-1----:R-:W-:-:S05]  /*0530*/  IADD3 R5, PT, PT, R25, -R0, RZ ;  /* 0x8000000019057210 */ /* 0x002fca0007ffe0ff */
[----:B------:R-:W-:-:S06]  /*0540*/  IMAD.WIDE R4, R5, 0x4, R10 ;  /* 0x0000000405047825 */ /* 0x000fcc00078e020a */
[----:B------:R-:W2:Y:S01]  /*0550*/  LDG.E R5, desc[UR10][R4.64] ;  /* 0x0000000a04057981 */ /* 0x000ea2000c1e1900 */
[----:B------:R-:W-:-:S04]  /*0560*/  IMAD.IADD R7, R20, 0x1, -R19 ;  /* 0x0000000114077824 */ /* 0x000fc800078e0a13 */
[----:B------:R-:W-:Y:S01]  /*0570*/  IMAD.WIDE R6, R7, 0x4, R12 ;  /* 0x0000000407067825 */ /* 0x000fe200078e020c */
[----:B--2---:R2:W-:Y:S05]  /*0580*/  STG.E desc[UR10][R16.64], R5 ;  /* 0x0000000510007986 */ /* 0x0045ea000c10190a */
[----:B------:R-:W3:Y:S01]  /*0590*/  LDG.E R7, desc[UR10][R6.64] ;  /* 0x0000000a06077981 */ /* 0x000ee2000c1e1900 */
[----:B------:R-:W-:-:S06]  /*05a0*/  UIADD3 UR8, UPT, UPT, UR6, -0x3, URZ ;  /* 0xfffffffd06087890 */ /* 0x000fcc000fffe0ff */
[----:B------:R-:W-:Y:S01]  /*05b0*/  MOV R28, UR8 ;  /* 0x00000008001c7c02 */ /* 0x000fe20008000f00 */
[----:B---3--:R2:W-:Y:S06]  /*05c0*/  STG.E desc[UR10][R8.64], R7 ;  /* 0x0000000708007986 */ /* 0x0085ec000c10190a */
.L_x_14:
[----:B------:R-:W-:Y:S05]  /*05d0*/  BSYNC.RECONVERGENT B2 ;  /* 0x0000000000027941 */ /* 0x000fea0003800200 */
.L_x_13:
[----:B-1----:R-:W-:-:S04]  /*05e0*/  IADD3 R4, PT, PT, -R3, UR4, RZ ;  /* 0x0000000403047c10 */ /* 0x002fc8000fffe1ff */
[----:B------:R-:W-:-:S13]  /*05f0*/  ISETP.GE.U32.AND P0, PT, R4, 0x3, PT ;  /* 0x000000030400780c */ /* 0x000fda0003f06070 */
[----:B------:R-:W-:Y:S05]  /*0600*/  @!P0 BRA `(.L_x_12) ;  /* 0x0000000000d08947 */ /* 0x000fea0003800000 */
[----:B--2---:R-:W1:Y:S01]  /*0610*/  LDC R5, c[0x0][0x398] ;  /* 0x0000e600ff057b82 */ /* 0x004e620000000800 */
[C---:B------:R-:W-:Y:S01]  /*0620*/  IADD3 R27, PT, PT, R28.reuse, -0x4, RZ ;  /* 0xfffffffc1c1b7810 */ /* 0x040fe20007ffe0ff */
[C---:B------:R-:W-:Y:S01]  /*0630*/  VIADD R4, R28.reuse, 0xfffffffd ;  /* 0xfffffffd1c047836 */ /* 0x040fe20000000000 */
[C---:B------:R-:W-:Y:S01]  /*0640*/  IADD3 R29, PT, PT, R28.reuse, -0x2, RZ ;  /* 0xfffffffe1c1d7810 */ /* 0x040fe20007ffe0ff */
[----:B------:R-:W-:Y:S02]  /*0650*/  VIADD R26, R28, 0xffffffff ;  /* 0xffffffff1c1a7836 */ /* 0x000fe40000000000 */
[-C--:B0-----:R-:W-:Y:S02]  /*0660*/  IMAD R9, R4, R0.reuse, RZ ;  /* 0x0000000004097224 */ /* 0x081fe400078e02ff */
[-C--:B------:R-:W-:Y:S02]  /*0670*/  IMAD R6, R27, R0.reuse, RZ ;  /* 0x000000001b067224 */ /* 0x080fe400078e02ff */
[----:B------:R-:W-:-:S02]  /*0680*/  IMAD R7, R29, R0, RZ ;  /* 0x000000001d077224 */ /* 0x000fc400078e02ff */
[----:B------:R-:W-:Y:S02]  /*0690*/  IMAD R8, R26, R0, RZ ;  /* 0x000000001a087224 */ /* 0x000fe400078e02ff */
[-C--:B-1----:R-:W-:Y:S02]  /*06a0*/  IMAD R4, R4, R5.reuse, RZ ;  /* 0x0000000504047224 */ /* 0x082fe400078e02ff */
[-C--:B------:R-:W-:Y:S02]  /*06b0*/  IMAD R27, R27, R5.reuse, RZ ;  /* 0x000000051b1b7224 */ /* 0x080fe400078e02ff */
[-C--:B------:R-:W-:Y:S02]  /*06c0*/  IMAD R29, R29, R5.reuse, RZ ;  /* 0x000000051d1d7224 */ /* 0x080fe400078e02ff */
[----:B------:R-:W-:-:S07]  /*06d0*/  IMAD R26, R26, R5, RZ ;  /* 0x000000051a1a7224 */ /* 0x000fce00078e02ff */
.L_x_15:
[----:B-1----:R-:W-:-:S05]  /*06e0*/  IMAD.WIDE R24, R8, 0x4, R10 ;  /* 0x0000000408187825 */ /* 0x002fca00078e020a */
[----:B------:R-:W2:Y:S01]  /*06f0*/  LDG.E R23, desc[UR10][R24.64] ;  /* 0x0000000a18177981 */ /* 0x000ea2000c1e1900 */
[----:B------:R-:W-:-:S04]  /*0700*/  IMAD.WIDE R20, R0, 0x4, R24 ;  /* 0x0000000400147825 */ /* 0x000fc800078e0218 */
[----:B------:R-:W-:Y:S01]  /*0710*/  IMAD.WIDE R16, R26, 0x4, R12 ;  /* 0x000000041a107825 */ /* 0x000fe200078e020c */
[----:B--2---:R-:W-:Y:S04]  /*0720*/  STG.E desc[UR10][R20.64], R23 ;  /* 0x0000001714007986 */ /* 0x004fe8000c10190a */
[----:B------:R-:W2:Y:S01]  /*0730*/  LDG.E R22, desc[UR10][R16.64] ;  /* 0x0000000a10167981 */ /* 0x000ea2000c1e1900 */
[----:B------:R-:W-:-:S05]  /*0740*/  IMAD.WIDE R18, R5, 0x4, R16 ;  /* 0x0000000405127825 */ /* 0x000fca00078e0210 */
[----:B--2---:R0:W-:Y:S02]  /*0750*/  STG.E desc[UR10][R18.64], R22 ;  /* 0x0000001612007986 */ /* 0x0041e4000c10190a */
[----:B0-----:R-:W-:-:S05]  /*0760*/  IMAD.WIDE R22, R7, 0x4, R10 ;  /* 0x0000000407167825 */ /* 0x001fca00078e020a */
[----:B------:R-:W2:Y:S01]  /*0770*/  LDG.E R19, desc[UR10][R22.64] ;  /* 0x0000000a16137981 */ /* 0x000ea2000c1e1900 */
[----:B------:R-:W-:-:S03]  /*0780*/  IMAD.WIDE R20, R29, 0x4, R12 ;  /* 0x000000041d147825 */ /* 0x000fc600078e020c */
[----:B--2---:R0:W-:Y:S04]  /*0790*/  STG.E desc[UR10][R24.64], R19 ;  /* 0x0000001318007986 */ /* 0x0041e8000c10190a */
[----:B0-----:R-:W2:Y:S01]  /*07a0*/  LDG.E R25, desc[UR10][R20.64] ;  /* 0x0000000a14197981 */ /* 0x001ea2000c1e1900 */
[----:B------:R-:W-:-:S03]  /*07b0*/  IMAD.WIDE R18, R9, 0x4, R10 ;  /* 0x0000000409127825 */ /* 0x000fc600078e020a */
[----:B--2---:R0:W-:Y:S04]  /*07c0*/  STG.E desc[UR10][R16.64], R25 ;  /* 0x0000001910007986 */ /* 0x0041e8000c10190a */
[----:B------:R-:W2:Y:S01]  /*07d0*/  LDG.E R24, desc[UR10][R18.64] ;  /* 0x0000000a12187981 */ /* 0x000ea2000c1e1900 */
[----:B0-----:R-:W-:-:S03]  /*07e0*/  IMAD.WIDE R16, R4, 0x4, R12 ;  /* 0x0000000404107825 */ /* 0x001fc600078e020c */
[----:B--2---:R0:W-:Y:S04]  /*07f0*/  STG.E desc[UR10][R22.64], R24 ;  /* 0x0000001816007986 */ /* 0x0041e8000c10190a */
[----:B0-----:R-:W2:Y:S04]  /*0800*/  LDG.E R23, desc[UR10][R16.64] ;  /* 0x0000000a10177981 */ /* 0x001ea8000c1e1900 */
[----:B--2---:R0:W-:Y:S02]  /*0810*/  STG.E desc[UR10][R20.64], R23 ;  /* 0x0000001714007986 */ /* 0x0041e4000c10190a */
[----:B0-----:R-:W-:-:S06]  /*0820*/  IMAD.WIDE R22, R6, 0x4, R10 ;  /* 0x0000000406167825 */ /* 0x001fcc00078e020a */
[----:B------:R-:W2:Y:S01]  /*0830*/  LDG.E R22, desc[UR10][R22.64] ;  /* 0x0000000a16167981 */ /* 0x000ea2000c1e1900 */
[----:B------:R-:W-:-:S03]  /*0840*/  IMAD.WIDE R24, R27, 0x4, R12 ;  /* 0x000000041b187825 */ /* 0x000fc600078e020c */
[----:B--2---:R0:W-:Y:S04]  /*0850*/  STG.E desc[UR10][R18.64], R22 ;  /* 0x0000001612007986 */ /* 0x0041e8000c10190a */
[----:B------:R1:W2:Y:S01]  /*0860*/  LDG.E R25, desc[UR10][R24.64] ;  /* 0x0000000a18197981 */ /* 0x0002a2000c1e1900 */
[----:B------:R-:W-:-:S04]  /*0870*/  IADD3 R28, PT, PT, R28, -0x4, RZ ;  /* 0xfffffffc1c1c7810 */ /* 0x000fc80007ffe0ff */
[----:B------:R-:W-:Y:S01]  /*0880*/  ISETP.GT.AND P0, PT, R28, R3, PT ;  /* 0x000000031c00720c */ /* 0x000fe20003f04270 */
[----:B0-----:R-:W-:Y:S01]  /*0890*/  IMAD.MOV R18, RZ, RZ, -R0 ;  /* 0x000000ffff127224 */ /* 0x001fe200078e0a00 */
[----:B-1----:R-:W-:-:S03]  /*08a0*/  IADD3 R24, PT, PT, -R5, RZ, RZ ;  /* 0x000000ff05187210 */ /* 0x002fc60007ffe1ff */
[C---:B------:R-:W-:Y:S01]  /*08b0*/  IMAD R6, R18.reuse, 0x4, R6 ;  /* 0x0000000412067824 */ /* 0x040fe200078e0206 */
[----:B------:R-:W-:Y:S02]  /*08c0*/  LEA R9, R18, R9, 0x2 ;  /* 0x0000000912097211 */ /* 0x000fe400078e10ff */
[C---:B------:R-:W-:Y:S01]  /*08d0*/  LEA R4, R24.reuse, R4, 0x2 ;  /* 0x0000000418047211 */ /* 0x040fe200078e10ff */
[C---:B------:R-:W-:Y:S01]  /*08e0*/  IMAD R29, R24.reuse, 0x4, R29 ;  /* 0x00000004181d7824 */ /* 0x040fe200078e021d */
[C---:B------:R-:W-:Y:S02]  /*08f0*/  LEA R27, R24.reuse, R27, 0x2 ;  /* 0x0000001b181b7211 */ /* 0x040fe400078e10ff */
[----:B------:R-:W-:Y:S02]  /*0900*/  LEA R26, R24, R26, 0x2 ;  /* 0x0000001a181a7211 */ /* 0x000fe400078e10ff */
[C---:B------:R-:W-:Y:S02]  /*0910*/  LEA R7, R18.reuse, R7, 0x2 ;  /* 0x0000000712077211 */ /* 0x040fe400078e10ff */
[----:B------:R-:W-:Y:S01]  /*0920*/  LEA R8, R18, R8, 0x2 ;  /* 0x0000000812087211 */ /* 0x000fe200078e10ff */
[----:B--2---:R1:W-:Y:S01]  /*0930*/  STG.E desc[UR10][R16.64], R25 ;  /* 0x0000001910007986 */ /* 0x0043e2000c10190a */
[----:B------:R-:W-:Y:S05]  /*0940*/  @P0 BRA `(.L_x_15) ;  /* 0xfffffffc00640947 */ /* 0x000fea000383ffff */
.L_x_12:
[----:B------:R-:W-:Y:S05]  /*0950*/  BSYNC.RECONVERGENT B1 ;  /* 0x0000000000017941 */ /* 0x000fea0003800200 */
.L_x_11:
[----:B--2---:R-:W-:-:S04]  /*0960*/  IMAD R5, R3, R0, RZ ;  /* 0x0000000003057224 */ /* 0x004fc800078e02ff */
[----:B------:R-:W-:-:S05]  /*0970*/  IMAD.WIDE R4, R5, 0x4, R10 ;  /* 0x0000000405047825 */ /* 0x000fca00078e020a */
[----:B------:R2:W-:Y:S02]  /*0980*/  STG.E desc[UR10][R4.64], R2 ;  /* 0x0000000204007986 */ /* 0x0005e4000c10190a */
.L_x_7:
[----:B------:R-:W-:Y:S05]  /*0990*/  BSYNC.RECONVERGENT B0 ;  /* 0x0000000000007941 */ /* 0x000fea0003800200 */
.L_x_6:
[----:B------:R-:W3:Y:S01]  /*09a0*/  LDCU UR8, c[0x0][0x398] ;  /* 0x00007300ff0877ac */ /* 0x000ee20008000800 */
[----:B------:R-:W-:-:S06]  /*09b0*/  UIADD3 UR6, UPT, UPT, UR6, 0x1, URZ ;  /* 0x0000000106067890 */ /* 0x000fcc000fffe0ff */
[----:B--2---:R-:W-:Y:S02]  /*09c0*/  IMAD.U32 R5, RZ, RZ, UR6 ;  /* 0x00000006ff057e24 */ /* 0x004fe4000f8e00ff */
[----:B---3--:R-:W-:-:S04]  /*09d0*/  IMAD R3, R3, UR8, RZ ;  /* 0x0000000803037c24 */ /* 0x008fc8000f8e02ff */
[----:B------:R-:W-:-:S05]  /*09e0*/  IMAD.WIDE R2, R3, 0x4, R12 ;  /* 0x0000000403027825 */ /* 0x000fca00078e020c */
[----:B------:R2:W-:Y:S04]  /*09f0*/  STG.E desc[UR10][R2.64], R5 ;  /* 0x0000000502007986 */ /* 0x0005e8000c10190a */
[----:B0-----:R2:W5:Y:S01]  /*0a00*/  LDG.E R9, desc[UR10][R14.64] ;  /* 0x0000000a0e097981 */ /* 0x001562000c1e1900 */
[----:B------:R-:W-:-:S03]  /*0a10*/  UISETP.NE.AND UP0, UPT, UR4, UR5, UPT ;  /* 0x000000050400728c */ /* 0x000fc6000bf05270 */
[----:B------:R-:W-:-:S06]  /*0a20*/  UMOV UR4, UR7 ;  /* 0x0000000700047c82 */ /* 0x000fcc0008000000 */
[----:B--2---:R-:W-:Y:S05]  /*0a30*/  BRA.U UP0, `(.L_x_16) ;  /* 0xfffffff500c87547 */ /* 0x004fea000b83ffff */
.L_x_5:
[----:B------:R-:W2:Y:S02]  /*0a40*/  LDCU.64 UR8, c[0x0][0x3a0] ;  /* 0x00007400ff0877ac */ /* 0x000ea40008000a00 */
[----:B--2---:R-:W-:-:S06]  /*0a50*/  UISETP.GE.AND UP0, UPT, UR9, UR8, UPT ;  /* 0x000000080900728c */ /* 0x004fcc000bf06270 */
[----:B------:R-:W-:-:S13]  /*0a60*/  PLOP3.LUT P0, PT, PT, PT, UP0, 0x80, 0x8 ;  /* 0x000000000008781c */ /* 0x000fda0003f0f008 */
[----:B------:R-:W-:Y:S05]  /*0a70*/  @P0 EXIT ;  /* 0x000000000000094d */ /* 0x000fea0003800000 */
[----:B------:R-:W2:Y:S01]  /*0a80*/  LDCU UR7, c[0x0][0x388] ;  /* 0x00007100ff0777ac */ /* 0x000ea20008000800 */
[----:B------:R-:W-:Y:S02]  /*0a90*/  UIADD3 UR4, UPT, UPT, UR9, -0x1, URZ ;  /* 0xffffffff09047890 */ /* 0x000fe4000fffe0ff */
[----:B------:R-:W-:Y:S02]  /*0aa0*/  UISETP.GE.AND UP0, UPT, UR9, 0x2, UPT ;  /* 0x000000020900788c */ /* 0x000fe4000bf06270 */
[----:B--2---:R-:W-:-:S06]  /*0ab0*/  UIMAD UR5, UR4, UR7, URZ ;  /* 0x00000007040572a4 */ /* 0x004fcc000f8e02ff */
[----:B0-----:R-:W-:-:S05]  /*0ac0*/  MOV R3, UR5 ;  /* 0x0000000500037c02 */ /* 0x001fca0008000f00 */
[----:B------:R-:W-:Y:S01]  /*0ad0*/  IMAD.WIDE R2, R3, 0x4, R10 ;  /* 0x0000000403027825 */ /* 0x000fe200078e020a */
[----:B------:R-:W-:Y:S06]  /*0ae0*/  BRA.U !UP0, `(.L_x_17) ;  /* 0x0000000908787547 */ /* 0x000fec000b800000 */
[----:B------:R-:W0:Y:S01]  /*0af0*/  LDCU UR6, c[0x0][0x398] ;  /* 0x00007300ff0677ac */ /* 0x000e220008000800 */
[----:B------:R-:W-:Y:S01]  /*0b00*/  UIADD3 UR9, UPT, UPT, UR9, -0x2, URZ ;  /* 0xfffffffe09097890 */ /* 0x000fe2000fffe0ff */
[----:B------:R-:W2:Y:S01]  /*0b10*/  LDCU UR14, c[0x0][0x3a4] ;  /* 0x00007480ff0e77ac */ /* 0x000ea20008000800 */
[----:B------:R-:W-:-:S04]  /*0b20*/  UIADD3 UR5, UPT, UPT, UR5, -UR7, URZ ;  /* 0x8000000705057290 */ /* 0x000fc8000fffe0ff */
[----:B------:R-:W-:Y:S02]  /*0b30*/  UIADD3 UR13, UPT, UPT, UR5, -UR7, URZ ;  /* 0x80000007050d7290 */ /* 0x000fe4000fffe0ff */
[----:B0-----:R-:W-:Y:S02]  /*0b40*/  UIMAD UR8, UR9, UR6, URZ ;  /* 0x00000006090872a4 */ /* 0x001fe4000f8e02ff */
[----:B------:R-:W-:Y:S02]  /*0b50*/  IADD3 R7, PT, PT, RZ, -UR6, RZ ;  /* 0x80000006ff077c10 */ /* 0x000fe4000fffe0ff */
[----:B------:R-:W-:Y:S02]  /*0b60*/  UIADD3 UR12, UPT, UPT, UR8, UR6, URZ ;  /* 0x00000006080c7290 */ /* 0x000fe4000fffe0ff */
[----:B------:R-:W-:Y:S01]  /*0b70*/  IMAD.U32 R5, RZ, RZ, UR8 ;  /* 0x00000008ff057e24 */ /* 0x000fe2000f8e00ff */
[----:B--2---:R-:W-:Y:S01]  /*0b80*/  MOV R0, UR14 ;  /* 0x0000000e00007c02 */ /* 0x004fe20008000f00 */
[----:B------:R-:W-:-:S02]  /*0b90*/  UIADD3 UR6, UPT, UPT, UR13, -UR7, URZ ;  /* 0x800000070d067290 */ /* 0x000fc4000fffe0ff */
[----:B------:R-:W-:Y:S01]  /*0ba0*/  LEA R7, R7, UR12, 0x1 ;  /* 0x0000000c07077c11 */ /* 0x000fe2000f8e08ff */
[----:B------:R-:W-:-:S04]  /*0bb0*/  IMAD.WIDE R4, R5, 0x4, R12 ;  /* 0x0000000405047825 */ /* 0x000fc800078e020c */
[----:B------:R-:W-:-:S07]  /*0bc0*/  IMAD.WIDE R6, R7, 0x4, R12 ;  /* 0x0000000407067825 */ /* 0x000fce00078e020c */
.L_x_28:
[----:B0-----:R-:W0:Y:S02]  /*0bd0*/  LDCU UR7, c[0x0][0x388] ;  /* 0x00007100ff0777ac */ /* 0x001e240008000800 */
[----:B0-----:R-:W-:Y:S01]  /*0be0*/  IMAD R19, R0, UR7, RZ ;  /* 0x0000000700137c24 */ /* 0x001fe2000f8e02ff */
[----:B------:R-:W0:Y:S03]  /*0bf0*/  LDCU UR7, c[0x0][0x388] ;  /* 0x00007100ff0777ac */ /* 0x000e260008000800 */
[----:B------:R-:W-:-:S06]  /*0c00*/  IMAD.WIDE R18, R19, 0x4, R10 ;  /* 0x0000000413127825 */ /* 0x000fcc00078e020a */
[----:B------:R-:W2:Y:S01]  /*0c10*/  LDG.E R18, desc[UR10][R18.64] ;  /* 0x0000000a12127981 */ /* 0x000ea2000c1e1900 */
[----:B------:R-:W-:Y:S01]  /*0c20*/  BSSY.RECONVERGENT B0, `(.L_x_18) ;  /* 0x0000085000007945 */ /* 0x000fe20003800200 */
[----:B--2--5:R-:W-:-:S13]  /*0c30*/  FSETP.GEU.AND P0, PT, R18, R9, PT ;  /* 0x000000091200720b */ /* 0x024fda0003f0e000 */
[----:B0-----:R-:W-:Y:S05]  /*0c40*/  @P0 BRA `(.L_x_19) ;  /* 0x0000000800080947 */ /* 0x001fea0003800000 */
[----:B------:R-:W2:Y:S01]  /*0c50*/  LDG.E R9, desc[UR10][R10.64] ;  /* 0x0000000a0a097981 */ /* 0x000ea2000c1e1900 */
[----:B------:R-:W-:Y:S01]  /*0c60*/  BSSY.RECONVERGENT B1, `(.L_x_20) ;  /* 0x000000f000017945 */ /* 0x000fe20003800200 */
[----:B------:R-:W-:Y:S01]  /*0c70*/  HFMA2 R19, -RZ, RZ, 0, 0 ;  /* 0x00000000ff137431 */ /* 0x000fe200000001ff */
[----:B--2---:R-:W-:-:S13]  /*0c80*/  FSETP.GT.AND P0, PT, R9, R18, PT ;  /* 0x000000120900720b */ /* 0x004fda0003f04000 */
[----:B------:R-:W-:Y:S05]  /*0c90*/  @P0 BRA `(.L_x_21) ;  /* 0x00000000002c0947 */ /* 0x000fea0003800000 */
[----:B------:R-:W-:-:S07]  /*0ca0*/  IMAD.MOV.U32 R19, RZ, RZ, RZ ;  /* 0x000000ffff137224 */ /* 0x000fce00078e00ff */
.L_x_22:
[----:B------:R-:W-:Y:S02]  /*0cb0*/  IADD3 R8, PT, PT, R19, 0x1, RZ ;  /* 0x0000000113087810 */ /* 0x000fe40007ffe0ff */
[----:B------:R-:W-:Y:S02]  /*0cc0*/  MOV R19, UR4 ;  /* 0x0000000400137c02 */ /* 0x000fe40008000f00 */
[----:B------:R-:W-:-:S13]  /*0cd0*/  ISETP.NE.AND P0, PT, R8, UR4, PT ;  /* 0x0000000408007c0c */ /* 0x000fda000bf05270 */
[----:B------:R-:W-:Y:S05]  /*0ce0*/  @!P0 BRA `(.L_x_21) ;  /* 0x0000000000188947 */ /* 0x000fea0003800000 */
[----:B------:R-:W-:-:S04]  /*0cf0*/  IMAD.MOV.U32 R19, RZ, RZ, R8 ;  /* 0x000000ffff137224 */ /* 0x000fc800078e0008 */
[----:B------:R-:W-:-:S04]  /*0d00*/  IMAD R9, R19, UR7, RZ ;  /* 0x0000000713097c24 */ /* 0x000fc8000f8e02ff */
[----:B------:R-:W-:-:S06]  /*0d10*/  IMAD.WIDE R8, R9, 0x4, R10 ;  /* 0x0000000409087825 */ /* 0x000fcc00078e020a */
[----:B------:R-:W2:Y:S02]  /*0d20*/  LDG.E R9, desc[UR10][R8.64] ;  /* 0x0000000a08097981 */ /* 0x000ea4000c1e1900 */
[----:B--2---:R-:W-:-:S13]  /*0d30*/  FSETP.GT.AND P0, PT, R9, R18, PT ;  /* 0x000000120900720b */ /* 0x004fda0003f04000 */
[----:B------:R-:W-:Y:S05]  /*0d40*/  @!P0 BRA `(.L_x_22) ;  /* 0xfffffffc00d88947 */ /* 0x000fea000383ffff */
.L_x_21:
[----:B------:R-:W-:Y:S05]  /*0d50*/  BSYNC.RECONVERGENT B1 ;  /* 0x0000000000017941 */ /* 0x000fea0003800200 */
.L_x_20:
[----:B------:R-:W-:Y:S01]  /*0d60*/  ISETP.LT.AND P0, PT, R19, UR4, PT ;  /* 0x0000000413007c0c */ /* 0x000fe2000bf01270 */
[----:B------:R-:W-:-:S12]  /*0d70*/  BSSY.RECONVERGENT B1, `(.L_x_23) ;  /* 0x0000065000017945 */ /* 0x000fd80003800200 */
[----:B------:R-:W-:Y:S05]  /*0d80*/  @!P0 BRA `(.L_x_24) ;  /* 0x00000004008c8947 */ /* 0x000fea0003800000 */
[----:B-1----:R-:W0:Y:S01]  /*0d90*/  LDC R16, c[0x0][0x3a4] ;  /* 0x0000e900ff107b82 */ /* 0x002e220000000800 */
[----:B------:R-:W-:Y:S01]  /*0da0*/  LOP3.LUT R9, RZ, R19, RZ, 0x33, !PT ;  /* 0x00000013ff097212 */ /* 0x000fe200078e33ff */
[----:B------:R-:W1:Y:S01]  /*0db0*/  LDCU UR8, c[0x0][0x3a4] ;  /* 0x00007480ff0877ac */ /* 0x000e620008000800 */
[----:B------:R-:W-:Y:S01]  /*0dc0*/  BSSY.RECONVERGENT B2, `(.L_x_25) ;  /* 0x000002a000027945 */ /* 0x000fe20003800200 */
[----:B------:R-:W-:Y:S01]  /*0dd0*/  MOV R20, UR4 ;  /* 0x0000000400147c02 */ /* 0x000fe20008000f00 */
[----:B-1----:R-:W-:Y:S01]  /*0de0*/  IMAD.U32 R28, RZ, RZ, UR8 ;  /* 0x00000008ff1c7e24 */ /* 0x002fe2000f8e00ff */
[----:B0-----:R-:W-:-:S04]  /*0df0*/  IADD3 R9, PT, PT, R9, R16, RZ ;  /* 0x0000001009097210 */ /* 0x001fc80007ffe0ff */
[----:B------:R-:W-:-:S13]  /*0e00*/  LOP3.LUT P0, R21, R9, 0x3, RZ, 0xc0, !PT ;  /* 0x0000000309157812 */ /* 0x000fda000780c0ff */
[----:B------:R-:W-:Y:S05]  /*0e10*/  @!P0 BRA `(.L_x_26) ;  /* 0x0000000000908947 */ /* 0x000fea0003800000 */
[----:B------:R-:W-:Y:S01]  /*0e20*/  MOV R15, UR5 ;  /* 0x00000005000f7c02 */ /* 0x000fe20008000f00 */
[----:B------:R-:W0:Y:S04]  /*0e30*/  LDC R17, c[0x0][0x398] ;  /* 0x0000e600ff117b82 */ /* 0x000e280000000800 */
[----:B------:R-:W-:-:S05]  /*0e40*/  IMAD.WIDE R14, R15, 0x4, R10 ;  /* 0x000000040f0e7825 */ /* 0x000fca00078e020a */
[----:B------:R-:W2:Y:S04]  /*0e50*/  LDG.E R23, desc[UR10][R14.64] ;  /* 0x0000000a0e177981 */ /* 0x000ea8000c1e1900 */
[----:B--2---:R1:W-:Y:S04]  /*0e60*/  STG.E desc[UR10][R2.64], R23 ;  /* 0x0000001702007986 */ /* 0x0043e8000c10190a */
[----:B------:R-:W2:Y:S01]  /*0e70*/  LDG.E R25, desc[UR10][R4.64] ;  /* 0x0000000a04197981 */ /* 0x000ea2000c1e1900 */
[----:B0-----:R-:W-:Y:S01]  /*0e80*/  IMAD.WIDE R8, R17, 0x4, R4 ;  /* 0x0000000411087825 */ /* 0x001fe200078e0204 */
[----:B------:R-:W-:-:S02]  /*0e90*/  ISETP.NE.AND P0, PT, R21, 0x1, PT ;  /* 0x000000011500780c */ /* 0x000fc40003f05270 */
[----:B------:R-:W-:Y:S01]  /*0ea0*/  MOV R20, UR9 ;  /* 0x0000000900147c02 */ /* 0x000fe20008000f00 */
[----:B------:R-:W-:Y:S01]  /*0eb0*/  IMAD.U32 R28, RZ, RZ, UR4 ;  /* 0x00000004ff1c7e24 */ /* 0x000fe2000f8e00ff */
[----:B--2---:R1:W-:Y:S09]  /*0ec0*/  STG.E desc[UR10][R8.64], R25 ;  /* 0x0000001908007986 */ /* 0x0043f2000c10190a */
[----:B------:R-:W-:Y:S05]  /*0ed0*/  @!P0 BRA `(.L_x_26) ;  /* 0x0000000000608947 */ /* 0x000fea0003800000 */
[----:B-1----:R-:W-:-:S05]  /*0ee0*/  MOV R9, UR13 ;  /* 0x0000000d00097c02 */ /* 0x002fca0008000f00 */
[----:B------:R-:W-:-:S05]  /*0ef0*/  IMAD.WIDE R8, R9, 0x4, R10 ;  /* 0x0000000409087825 */ /* 0x000fca00078e020a */
[----:B------:R-:W2:Y:S04]  /*0f00*/  LDG.E R23, desc[UR10][R8.64] ;  /* 0x0000000a08177981 */ /* 0x000ea8000c1e1900 */
[----:B--2---:R0:W-:Y:S04]  /*0f10*/  STG.E desc[UR10][R14.64], R23 ;  /* 0x000000170e007986 */ /* 0x0041e8000c10190a */
[----:B------:R-:W2:Y:S01]  /*0f20*/  LDG.E R25, desc[UR10][R6.64] ;  /* 0x0000000a06197981 */ /* 0x000ea2000c1e1900 */
[----:B------:R-:W-:Y:S01]  /*0f30*/  ISETP.NE.AND P0, PT, R21, 0x2, PT ;  /* 0x000000021500780c */ /* 0x000fe20003f05270 */
[----:B------:R-:W-:Y:S01]  /*0f40*/  IMAD.U32 R28, RZ, RZ, UR9 ;  /* 0x00000009ff1c7e24 */ /* 0x000fe2000f8e00ff */
[----:B------:R-:W-:-:S04]  /*0f50*/  IADD3 R21, PT, PT, R16, -0x3, RZ ;  /* 0xfffffffd10157810 */ /* 0x000fc80007ffe0ff */
[----:B------:R-:W-:Y:S01]  /*0f60*/  MOV R20, R21 ;  /* 0x0000001500147202 */ /* 0x000fe20000000f00 */
[----:B--2---:R0:W-:Y:S06]  /*0f70*/  STG.E desc[UR10][R4.64], R25 ;  /* 0x0000001904007986 */ /* 0x0041ec000c10190a */
[----:B------:R-:W-:Y:S05]  /*0f80*/  @!P0 BRA `(.L_x_26) ;  /* 0x0000000000348947 */ /* 0x000fea0003800000 */
[----:B0-----:R-:W-:-:S05]  /*0f90*/  MOV R23, UR6 ;  /* 0x0000000600177c02 */ /* 0x001fca0008000f00 */
[----:B------:R-:W-:-:S06]  /*0fa0*/  IMAD.WIDE R22, R23, 0x4, R10 ;  /* 0x0000000417167825 */ /* 0x000fcc00078e020a */
[----:B------:R-:W2:Y:S01]  /*0fb0*/  LDG.E R23, desc[UR10][R22.64] ;  /* 0x0000000a16177981 */ /* 0x000ea2000c1e1900 */
[--C-:B------:R-:W-:Y:S02]  /*0fc0*/  IMAD R14, R17, UR9, R17.reuse ;  /* 0x00000009110e7c24 */ /* 0x100fe4000f8e0211 */
[----:B------:R-:W-:-:S05]  /*0fd0*/  IMAD.MOV R15, RZ, RZ, -R17 ;  /* 0x000000ffff0f7224 */ /* 0x000fca00078e0a11 */
[----:B------:R-:W-:-:S04]  /*0fe0*/  LEA R14, R15, R14, 0x1 ;  /* 0x0000000e0f0e7211 */ /* 0x000fc800078e08ff */
[----:B------:R-:W-:-:S05]  /*0ff0*/  IADD3 R15, PT, PT, R14, -R17, RZ ;  /* 0x800000110e0f7210 */ /* 0x000fca0007ffe0ff */
[----:B------:R-:W-:Y:S01]  /*1000*/  IMAD.WIDE R14, R15, 0x4, R12 ;  /* 0x000000040f0e7825 */ /* 0x000fe200078e020c */
[----:B--2---:R2:W-:Y:S05]  /*1010*/  STG.E desc[UR10][R8.64], R23 ;  /* 0x0000001708007986 */ /* 0x0045ea000c10190a */
[----:B------:R-:W3:Y:S01]  /*1020*/  LDG.E R15, desc[UR10][R14.64] ;  /* 0x0000000a0e0f7981 */ /* 0x000ee2000c1e1900 */
[----:B------:R-:W-:Y:S01]  /*1030*/  VIADD R20, R16, 0xfffffffc ;  /* 0xfffffffc10147836 */ /* 0x000fe20000000000 */
[----:B------:R-:W-:Y:S02]  /*1040*/  MOV R28, R21 ;  /* 0x00000015001c7202 */ /* 0x000fe40000000f00 */
[----:B---3--:R2:W-:Y:S05]  /*1050*/  STG.E desc[UR10][R6.64], R15 ;  /* 0x0000000f06007986 */ /* 0x0085ea000c10190a */
.L_x_26:
[----:B------:R-:W-:Y:S05]  /*1060*/  BSYNC.RECONVERGENT B2 ;  /* 0x0000000000027941 */ /* 0x000fea0003800200 */
.L_x_25:
[----:B-12---:R-:W-:-:S04]  /*1070*/  IADD3 R8, PT, PT, -R19, UR9, RZ ;  /* 0x0000000913087c10 */ /* 0x006fc8000fffe1ff */
[----:B------:R-:W-:-:S13]  /*1080*/  ISETP.GE.U32.AND P0, PT, R8, 0x3, PT ;  /* 0x000000030800780c */ /* 0x000fda0003f06070 */
[----:B------:R-:W-:Y:S05]  /*1090*/  @!P0 BRA `(.L_x_24) ;  /* 0x0000000000c88947 */ /* 0x000fea0003800000 */
.L_x_27:
[----:B0-2---:R-:W0:Y:S01]  /*10a0*/  LDC R25, c[0x0][0x388] ;  /* 0x0000e200ff197b82 */ /* 0x005e220000000800 */
[----:B------:R-:W-:-:S07]  /*10b0*/  IADD3 R28, PT, PT, R28, -0x2, RZ ;  /* 0xfffffffe1c1c7810 */ /* 0x000fce0007ffe0ff */
[----:B------:R-:W1:Y:S01]  /*10c0*/  LDC R21, c[0x0][0x398] ;  /* 0x0000e600ff157b82 */ /* 0x000e620000000800 */
[----:B0-----:R-:W-:-:S04]  /*10d0*/  IMAD R15, R28, R25, RZ ;  /* 0x000000191c0f7224 */ /* 0x001fc800078e02ff */
[----:B------:R-:W-:-:S05]  /*10e0*/  IMAD.WIDE R14, R15, 0x4, R10 ;  /* 0x000000040f0e7825 */ /* 0x000fca00078e020a */
[----:B------:R-:W2:Y:S01]  /*10f0*/  LDG.E R29, desc[UR10][R14.64] ;  /* 0x0000000a0e1d7981 */ /* 0x000ea2000c1e1900 */
[----:B------:R-:W-:Y:S02]  /*1100*/  IMAD R9, R20, R25, RZ ;  /* 0x0000001914097224 */ /* 0x000fe400078e02ff */
[----:B-1----:R-:W-:Y:S02]  /*1110*/  IMAD R27, R28, R21, RZ ;  /* 0x000000151c1b7224 */ /* 0x002fe400078e02ff */
[----:B------:R-:W-:-:S04]  /*1120*/  IMAD.WIDE R8, R9, 0x4, R10 ;  /* 0x0000000409087825 */ /* 0x000fc800078e020a */
[----:B------:R-:W-:Y:S01]  /*1130*/  IMAD.WIDE R26, R27, 0x4, R12 ;  /* 0x000000041b1a7825 */ /* 0x000fe200078e020c */
[----:B--2---:R0:W-:Y:S05]  /*1140*/  STG.E desc[UR10][R8.64], R29 ;  /* 0x0000001d08007986 */ /* 0x0041ea000c10190a */
[----:B------:R-:W2:Y:S01]  /*1150*/  LDG.E R27, desc[UR10][R26.64] ;  /* 0x0000000a1a1b7981 */ /* 0x000ea2000c1e1900 */
[C---:B------:R-:W-:Y:S02]  /*1160*/  VIADD R28, R20.reuse, 0xfffffffe ;  /* 0xfffffffe141c7836 */ /* 0x040fe40000000000 */
[----:B------:R-:W-:Y:S02]  /*1170*/  IMAD R17, R20, R21, RZ ;  /* 0x0000001514117224 */ /* 0x000fe400078e02ff */
[----:B------:R-:W-:-:S02]  /*1180*/  IMAD R24, R28, R25, RZ ;  /* 0x000000191c187224 */ /* 0x000fc400078e02ff */
[----:B------:R-:W-:-:S04]  /*1190*/  IMAD.WIDE R14, R17, 0x4, R12 ;  /* 0x00000004110e7825 */ /* 0x000fc800078e020c */
[----:B------:R-:W-:Y:S01]  /*11a0*/  IMAD.WIDE R16, R24, 0x4, R10 ;  /* 0x0000000418107825 */ /* 0x000fe200078e020a */
[----:B--2---:R-:W-:Y:S04]  /*11b0*/  STG.E desc[UR10][R14.64], R27 ;  /* 0x0000001b0e007986 */ /* 0x004fe8000c10190a */
[----:B0-----:R-:W2:Y:S01]  /*11c0*/  LDG.E R29, desc[UR10][R16.64] ;  /* 0x0000000a101d7981 */ /* 0x001ea2000c1e1900 */
[----:B------:R-:W-:Y:S02]  /*11d0*/  IMAD R28, R28, R21, RZ ;  /* 0x000000151c1c7224 */ /* 0x000fe400078e02ff */
[----:B------:R-:W-:-:S04]  /*11e0*/  IMAD.WIDE R22, R25, 0x4, R16 ;  /* 0x0000000419167825 */ /* 0x000fc800078e0210 */
[----:B------:R-:W-:Y:S01]  /*11f0*/  IMAD.WIDE R8, R28, 0x4, R12 ;  /* 0x000000041c087825 */ /* 0x000fe200078e020c */
[----:B------:R-:W-:Y:S02]  /*1200*/  IADD3 R26, PT, PT, -R25, RZ, RZ ;  /* 0x000000ff191a7210 */ /* 0x000fe40007ffe1ff */
[----:B------:R-:W-:Y:S01]  /*1210*/  IADD3 R24, PT, PT, R24, R25, RZ ;  /* 0x0000001918187210 */ /* 0x000fe20007ffe0ff */
[----:B--2---:R0:W-:Y:S04]  /*1220*/  STG.E desc[UR10][R22.64], R29 ;  /* 0x0000001d16007986 */ /* 0x0041e8000c10190a */
[----:B0-----:R-:W2:Y:S01]  /*1230*/  LDG.E R29, desc[UR10][R8.64] ;  /* 0x0000000a081d7981 */ /* 0x001ea2000c1e1900 */
[----:B------:R-:W-:Y:S02]  /*1240*/  IMAD R24, R26, 0x2, R24 ;  /* 0x000000021a187824 */ /* 0x000fe400078e0218 */
[----:B------:R-:W-:-:S04]  /*1250*/  IMAD.WIDE R26, R21, 0x4, R8 ;  /* 0x00000004151a7825 */ /* 0x000fc800078e0208 */
[----:B------:R-:W-:Y:S01]  /*1260*/  IMAD.WIDE R14, R24, 0x4, R10 ;  /* 0x00000004180e7825 */ /* 0x000fe200078e020a */
[----:B--2---:R0:W-:Y:S04]  /*1270*/  STG.E desc[UR10][R26.64], R29 ;  /* 0x0000001d1a007986 */ /* 0x0041e8000c10190a */
[----:B------:R-:W2:Y:S01]  /*1280*/  LDG.E R23, desc[UR10][R14.64] ;  /* 0x0000000a0e177981 */ /* 0x000ea2000c1e1900 */
[----:B------:R-:W-:Y:S02]  /*1290*/  IADD3 R28, PT, PT, R28, R21, RZ ;  /* 0x000000151c1c7210 */ /* 0x000fe40007ffe0ff */
[----:B0-----:R-:W-:-:S05]  /*12a0*/  IADD3 R27, PT, PT, -R21, RZ, RZ ;  /* 0x000000ff151b7210 */ /* 0x001fca0007ffe1ff */
[----:B------:R-:W-:Y:S01]  /*12b0*/  IMAD R28, R27, 0x2, R28 ;  /* 0x000000021b1c7824 */ /* 0x000fe200078e021c */
[----:B--2---:R0:W-:Y:S03]  /*12c0*/  STG.E desc[UR10][R16.64], R23 ;  /* 0x0000001710007986 */ /* 0x0041e6000c10190a */
[----:B0-----:R-:W-:-:S05]  /*12d0*/  IMAD.WIDE R22, R28, 0x4, R12 ;  /* 0x000000041c167825 */ /* 0x001fca00078e020c */
[----:B------:R-:W2:Y:S01]  /*12e0*/  LDG.E R17, desc[UR10][R22.64] ;  /* 0x0000000a16117981 */ /* 0x000ea2000c1e1900 */
[----:B------:R-:W-:-:S05]  /*12f0*/  IADD3 R25, PT, PT, R24, -R25, RZ ;  /* 0x8000001918197210 */ /* 0x000fca0007ffe0ff */
[----:B------:R-:W-:Y:S01]  /*1300*/  IMAD.WIDE R24, R25, 0x4, R10 ;  /* 0x0000000419187825 */ /* 0x000fe200078e020a */
[----:B------:R-:W-:Y:S01]  /*1310*/  IADD3 R27, PT, PT, R28, -R21, RZ ;  /* 0x800000151c1b7210 */ /* 0x000fe20007ffe0ff */
[----:B--2---:R2:W-:Y:S04]  /*1320*/  STG.E desc[UR10][R8.64], R17 ;  /* 0x0000001108007986 */ /* 0x0045e8000c10190a */
[----:B------:R-:W3:Y:S01]  /*1330*/  LDG.E R25, desc[UR10][R24.64] ;  /* 0x0000000a18197981 */ /* 0x000ee2000c1e1900 */
[----:B------:R-:W-:-:S03]  /*1340*/  IMAD.WIDE R26, R27, 0x4, R12 ;  /* 0x000000041b1a7825 */ /* 0x000fc600078e020c */
[----:B---3--:R2:W-:Y:S04]  /*1350*/  STG.E desc[UR10][R14.64], R25 ;  /* 0x000000190e007986 */ /* 0x0085e8000c10190a */
[----:B------:R-:W3:Y:S01]  /*1360*/  LDG.E R27, desc[UR10][R26.64] ;  /* 0x0000000a1a1b7981 */ /* 0x000ee2000c1e1900 */
[C---:B------:R-:W-:Y:S01]  /*1370*/  VIADD R28, R20.reuse, 0xfffffffd ;  /* 0xfffffffd141c7836 */ /* 0x040fe20000000000 */
[----:B------:R-:W-:-:S04]  /*1380*/  IADD3 R20, PT, PT, R20, -0x4, RZ ;  /* 0xfffffffc14147810 */ /* 0x000fc80007ffe0ff */
[----:B------:R-:W-:Y:S01]  /*1390*/  ISETP.GT.AND P0, PT, R20, R19, PT ;  /* 0x000000131400720c */ /* 0x000fe20003f04270 */
[----:B---3--:R2:W-:-:S12]  /*13a0*/  STG.E desc[UR10][R22.64], R27 ;  /* 0x0000001b16007986 */ /* 0x0085d8000c10190a */
[----:B------:R-:W-:Y:S05]  /*13b0*/  @P0 BRA `(.L_x_27) ;  /* 0xfffffffc00380947 */ /* 0x000fea000383ffff */
.L_x_24:
[----:B------:R-:W-:Y:S05]  /*13c0*/  BSYNC.RECONVERGENT B1 ;  /* 0x0000000000017941 */ /* 0x000fea0003800200 */
.L_x_23:
[----:B------:R-:W0:Y:S01]  /*13d0*/  LDCU UR8, c[0x0][0x388] ;  /* 0x00007100ff0877ac */ /* 0x000e220008000800 */
[----:B------:R-:W1:Y:S01]  /*13e0*/  LDCU UR12, c[0x0][0x398] ;  /* 0x00007300ff0c77ac */ /* 0x000e620008000800 */
[C---:B0-2---:R-:W-:Y:S02]  /*13f0*/  IMAD R15, R19.reuse, UR8, RZ ;  /* 0x00000008130f7c24 */ /* 0x045fe4000f8e02ff */
[----:B-1----:R-:W-:Y:S01]  /*1400*/  IMAD R17, R19, UR12, RZ ;  /* 0x0000000c13117c24 */ /* 0x002fe2000f8e02ff */
[----:B------:R-:W-:Y:S01]  /*1410*/  IADD3 R19, PT, PT, R0, 0x1, RZ ;  /* 0x0000000100137810 */ /* 0x000fe20007ffe0ff */
[----:B------:R-:W-:-:S04]  /*1420*/  IMAD.WIDE R14, R15, 0x4, R10 ;  /* 0x000000040f0e7825 */ /* 0x000fc800078e020a */
[----:B------:R-:W-:Y:S01]  /*1430*/  IMAD.WIDE R16, R17, 0x4, R12 ;  /* 0x0000000411107825 */ /* 0x000fe200078e020c */
[----:B------:R0:W-:Y:S04]  /*1440*/  STG.E desc[UR10][R14.64], R18 ;  /* 0x000000120e007986 */ /* 0x0001e8000c10190a */
[----:B------:R0:W-:Y:S04]  /*1450*/  STG.E desc[UR10][R16.64], R19 ;  /* 0x0000001310007986 */ /* 0x0001e8000c10190a */
[----:B------:R0:W5:Y:S02]  /*1460*/  LDG.E R9, desc[UR10][R2.64] ;  /* 0x0000000a02097981 */ /* 0x000164000c1e1900 */
.L_x_19:
[----:B------:R-:W-:Y:S05]  /*1470*/  BSYNC.RECONVERGENT B0 ;  /* 0x0000000000007941 */ /* 0x000fea0003800200 */
.L_x_18:
[----:B------:R-:W2:Y:S01]  /*1480*/  LDCU UR8, c[0x0][0x3a0] ;  /* 0x00007400ff0877ac */ /* 0x000ea20008000800 */
[----:B------:R-:W-:-:S05]  /*1490*/  VIADD R0, R0, 0x1 ;  /* 0x0000000100007836 */ /* 0x000fca0000000000 */
[----:B--2---:R-:W-:-:S13]  /*14a0*/  ISETP.NE.AND P0, PT, R0, UR8, PT ;  /* 0x0000000800007c0c */ /* 0x004fda000bf05270 */
[----:B------:R-:W-:Y:S05]  /*14b0*/  @!P0 EXIT ;  /* 0x000000000000894d */ /* 0x000fea0003800000 */
[----:B------:R-:W-:Y:S05]  /*14c0*/  BRA `(.L_x_28) ;  /* 0xfffffff400c07947 */ /* 0x000fea000383ffff */
.L_x_17:
[----:B------:R-:W0:Y:S01]  /*14d0*/  LDCU UR5, c[0x0][0x398] ;  /* 0x00007300ff0577ac */ /* 0x000e220008000800 */
[----:B------:R-:W2:Y:S01]  /*14e0*/  LDC.64 R6, c[0x0][0x3a0] ;  /* 0x0000e800ff067b82 */ /* 0x000ea20000000a00 */
[----:B0-----:R-:W-:Y:S02]  /*14f0*/  UIMAD UR5, UR4, UR5, URZ ;  /* 0x00000005040572a4 */ /* 0x001fe4000f8e02ff */
[----:B------:R-:W-:-:S04]  /*1500*/  UIADD3 UR4, UPT, UPT, -UR9, UR8, URZ ;  /* 0x0000000809047290 */ /* 0x000fc8000fffe1ff */
[----:B------:R-:W-:Y:S01]  /*1510*/  ULOP3.LUT UP0, UR4, UR4, 0x3, URZ, 0xc0, !UPT ;  /* 0x0000000304047892 */ /* 0x000fe2000f80c0ff */
[----:B------:R-:W-:Y:S02]  /*1520*/  MOV R5, UR5 ;  /* 0x0000000500057c02 */ /* 0x000fe40008000f00 */
[----:B--2---:R-:W-:Y:S02]  /*1530*/  IADD3 R0, PT, PT, R7, -R6, RZ ;  /* 0x8000000607007210 */ /* 0x004fe40007ffe0ff */
[----:B------:R-:W0:Y:S01]  /*1540*/  LDCU UR5, c[0x0][0x3a4] ;  /* 0x00007480ff0577ac */ /* 0x000e220008000800 */
[----:B------:R-:W-:Y:S01]  /*1550*/  IMAD.WIDE R12, R5, 0x4, R12 ;  /* 0x00000004050c7825 */ /* 0x000fe200078e020c */
[----:B------:R-:W-:Y:S02]  /*1560*/  ISETP.GT.U32.AND P1, PT, R0, -0x4, PT ;  /* 0xfffffffc0000780c */ /* 0x000fe40003f24070 */
[----:B------:R-:W-:Y:S11]  /*1570*/  BRA.U !UP0, `(.L_x_29) ;  /* 0x00000001084c7547 */ /* 0x000ff6000b800000 */
[----:B0-----:R-:W-:Y:S01]  /*1580*/  UIMAD UR5, UR9, UR7, URZ ;  /* 0x00000007090572a4 */ /* 0x001fe2000f8e02ff */
[----:B------:R-:W0:Y:S05]  /*1590*/  LDCU UR8, c[0x0][0x388] ;  /* 0x00007100ff0877ac */ /* 0x000e2a0008000800 */
[----:B------:R-:W-:Y:S01]  /*15a0*/  IMAD.U32 R7, RZ, RZ, UR5 ;  /* 0x00000005ff077e24 */ /* 0x000fe2000f8e00ff */
[----:B------:R-:W-:Y:S02]  /*15b0*/  UIADD3 UR6, UPT, UPT, UR9, 0x1, URZ ;  /* 0x0000000109067890 */ /* 0x000fe4000fffe0ff */
[----:B------:R-:W-:-:S12]  /*15c0*/  UIADD3 UR4, UPT, UPT, -UR4, URZ, URZ ;  /* 0x000000ff04047290 */ /* 0x000fd8000fffe1ff */
.L_x_30:
[----:B------:R-:W-:-:S06]  /*15d0*/  IMAD.WIDE R4, R7, 0x4, R10 ;  /* 0x0000000407047825 */ /* 0x000fcc00078e020a */
[----:B------:R-:W2:Y:S01]  /*15e0*/  LDG.E R4, desc[UR10][R4.64] ;  /* 0x0000000a04047981 */ /* 0x000ea2000c1e1900 */
[----:B------:R-:W-:Y:S02]  /*15f0*/  UMOV UR5, UR6 ;  /* 0x0000000600057c82 */ /* 0x000fe40008000000 */
[----:B------:R-:W-:Y:S01]  /*1600*/  MOV R15, UR5 ;  /* 0x00000005000f7c02 */ /* 0x000fe20008000f00 */
[----:B------:R-:W-:Y:S01]  /*1610*/  UIADD3 UR4, UPT, UPT, UR4, 0x1, URZ ;  /* 0x0000000104047890 */ /* 0x000fe2000fffe0ff */
[----:B--2--5:R-:W-:-:S13]  /*1620*/  FSETP.GEU.AND P0, PT, R4, R9, PT ;  /* 0x000000090400720b */ /* 0x024fda0003f0e000 */
[----:B------:R2:W-:Y:S04]  /*1630*/  @!P0 STG.E desc[UR10][R2.64], R4 ;  /* 0x0000000402008986 */ /* 0x0005e8000c10190a */
[----:B------:R2:W-:Y:S04]  /*1640*/  @!P0 STG.E desc[UR10][R12.64], R15 ;  /* 0x0000000f0c008986 */ /* 0x0005e8000c10190a */
[----:B------:R2:W5:Y:S01]  /*1650*/  @!P0 LDG.E R9, desc[UR10][R2.64] ;  /* 0x0000000a02098981 */ /* 0x000562000c1e1900 */
[----:B------:R-:W-:Y:S01]  /*1660*/  UISETP.NE.AND UP0, UPT, UR4, URZ, UPT ;  /* 0x000000ff0400728c */ /* 0x000fe2000bf05270 */
[----:B0-----:R-:W-:Y:S01]  /*1670*/  UMOV UR7, UR8 ;  /* 0x0000000800077c82 */ /* 0x001fe20008000000 */
[----:B------:R-:W-:Y:S01]  /*1680*/  UIADD3 UR6, UPT, UPT, UR5, 0x1, URZ ;  /* 0x0000000105067890 */ /* 0x000fe2000fffe0ff */
[----:B------:R-:W-:-:S06]  /*1690*/  IADD3 R7, PT, PT, R7, UR7, RZ ;  /* 0x0000000707077c10 */ /* 0x000fcc000fffe0ff */
[----:B--2---:R-:W-:Y:S05]  /*16a0*/  BRA.U UP0, `(.L_x_30) ;  /* 0xfffffffd00c87547 */ /* 0x004fea000b83ffff */
.L_x_29:
[----:B0-----:R-:W-:Y:S05]  /*16b0*/  @P1 EXIT ;  /* 0x000000000000194d */ /* 0x001fea0003800000 */
[----:B------:R-:W-:Y:S01]  /*16c0*/  IADD3 R0, PT, PT, -R6, UR5, RZ ;  /* 0x0000000506007c10 */ /* 0x000fe2000fffe1ff */
[----:B------:R-:W-:Y:S01]  /*16d0*/  UIADD3 UR4, UPT, UPT, UR5, 0x2, URZ ;  /* 0x0000000205047890 */ /* 0x000fe2000fffe0ff */
[----:B------:R-:W0:Y:S02]  /*16e0*/  LDCU UR6, c[0x0][0x388] ;  /* 0x00007100ff0677ac */ /* 0x000e240008000800 */
[----:B------:R-:W-:Y:S01]  /*16f0*/  ISETP.GE.AND P0, PT, R0, RZ, PT ;  /* 0x000000ff0000720c */ /* 0x000fe20003f06270 */
[----:B------:R-:W-:Y:S02]  /*1700*/  UIMAD UR5, UR5, UR7, URZ ;  /* 0x00000007050572a4 */ /* 0x000fe4000f8e02ff */
[----:B------:R-:W-:-:S10]  /*1710*/  IMAD.U32 R5, RZ, RZ, UR4 ;  /* 0x00000004ff057e24 */ /* 0x000fd4000f8e00ff */
[----:B------:R-:W-:Y:S05]  /*1720*/  @P0 BRA `(.L_x_31) ;  /* 0x0000000c00200947 */ /* 0x000fea0003800000 */
[----:B------:R-:W-:Y:S02]  /*1730*/  IADD3 R4, PT, PT, -R0, RZ, RZ ;  /* 0x000000ff00047210 */ /* 0x000fe40007ffe1ff */
[----:B------:R-:W-:Y:S02]  /*1740*/  PLOP3.LUT P0, PT, PT, PT, PT, 0x80, 0x8 ;  /* 0x000000000008781c */ /* 0x000fe40003f0f070 */
[----:B------:R-:W-:-:S13]  /*1750*/  ISETP.GT.AND P1, PT, R4, 0xc, PT ;  /* 0x0000000c0400780c */ /* 0x000fda0003f24270 */
[----:B------:R-:W-:Y:S05]  /*1760*/  @!P1 BRA `(.L_x_32) ;  /* 0x0000000400fc9947 */ /* 0x000fea0003800000 */
[----:B------:R-:W-:Y:S01]  /*1770*/  PLOP3.LUT P0, PT, PT, PT, PT, 0x8, 0x80 ;  /* 0x000000000080781c */ /* 0x000fe20003f0e170 */
[----:B------:R-:W2:Y:S01]  /*1780*/  LDCU UR7, c[0x0][0x388] ;  /* 0x00007100ff0777ac */ /* 0x000ea20008000800 */
[----:B------:R-:W-:-:S11]  /*1790*/  NOP ;  /* 0x0000000000007918 */ /* 0x000fd60000000000 */
.L_x_33:
[----:B------:R-:W-:-:S05]  /*17a0*/  MOV R7, UR5 ;  /* 0x0000000500077c02 */ /* 0x000fca0008000f00 */
[----:B------:R-:W-:-:S05]  /*17b0*/  IMAD.WIDE R6, R7, 0x4, R10 ;  /* 0x0000000407067825 */ /* 0x000fca00078e020a */
[----:B------:R-:W3:Y:S01]  /*17c0*/  LDG.E R8, desc[UR10][R6.64] ;  /* 0x0000000a06087981 */ /* 0x000ee2000c1e1900 */
[----:B--2---:R-:W-:-:S04]  /*17d0*/  IMAD.U32 R4, RZ, RZ, UR7 ;  /* 0x00000007ff047e24 */ /* 0x004fc8000f8e00ff */
[----:B------:R-:W-:Y:S01]  /*17e0*/  IMAD.WIDE R14, R4, 0x4, R6 ;  /* 0x00000004040e7825 */ /* 0x000fe200078e0206 */
[----:B---3-5:R-:W-:-:S13]  /*17f0*/  FSETP.GEU.AND P1, PT, R8, R9, PT ;  /* 0x000000090800720b */ /* 0x028fda0003f2e000 */
[----:B------:R-:W-:Y:S01]  /*1800*/  @!P1 IADD3 R19, PT, PT, R5, -0x1, RZ ;  /* 0xffffffff05139810 */ /* 0x000fe20007ffe0ff */
[----:B------:R-:W-:Y:S04]  /*1810*/  @!P1 STG.E desc[UR10][R2.64], R8 ;  /* 0x0000000802009986 */ /* 0x000fe8000c10190a */
[----:B------:R2:W-:Y:S04]  /*1820*/  @!P1 STG.E desc[UR10][R12.64], R19 ;  /* 0x000000130c009986 */ /* 0x0005e8000c10190a */
[----:B------:R-:W3:Y:S04]  /*1830*/  @!P1 LDG.E R9, desc[UR10][R2.64] ;  /* 0x0000000a02099981 */ /* 0x000ee8000c1e1900 */
[----:B------:R-:W3:Y:S01]  /*1840*/  LDG.E R18, desc[UR10][R14.64] ;  /* 0x0000000a0e127981 */ /* 0x000ee2000c1e1900 */
[----:B-1----:R-:W-:Y:S01]  /*1850*/  IMAD.WIDE R16, R4, 0x4, R14 ;  /* 0x0000000404107825 */ /* 0x002fe200078e020e */
[----:B---3--:R-:W-:-:S13]  /*1860*/  FSETP.GEU.AND P1, PT, R18, R9, PT ;  /* 0x000000091200720b */ /* 0x008fda0003f2e000 */
[----:B------:R-:W-:Y:S04]  /*1870*/  @!P1 STG.E desc[UR10][R2.64], R18 ;  /* 0x0000001202009986 */ /* 0x000fe8000c10190a */
[----:B------:R-:W-:Y:S04]  /*1880*/  @!P1 STG.E desc[UR10][R12.64], R5 ;  /* 0x000000050c009986 */ /* 0x000fe8000c10190a */
[----:B------:R-:W3:Y:S04]  /*1890*/  @!P1 LDG.E R9, desc[UR10][R2.64] ;  /* 0x0000000a02099981 */ /* 0x000ee8000c1e1900 */
[----:B------:R-:W3:Y:S01]  /*18a0*/  LDG.E R20, desc[UR10][R16.64] ;  /* 0x0000000a10147981 */ /* 0x000ee2000c1e1900 */
[----:B------:R-:W-:Y:S01]  /*18b0*/  IMAD.WIDE R6, R4, 0x4, R16 ;  /* 0x0000000404067825 */ /* 0x000fe200078e0210 */
[----:B---3--:R-:W-:-:S13]  /*18c0*/  FSETP.GEU.AND P1, PT, R20, R9, PT ;  /* 0x000000091400720b */ /* 0x008fda0003f2e000 */
[----:B------:R-:W-:Y:S01]  /*18d0*/  @!P1 IADD3 R21, PT, PT, R5, 0x1, RZ ;  /* 0x0000000105159810 */ /* 0x000fe20007ffe0ff */
[----:B------:R1:W-:Y:S04]  /*18e0*/  @!P1 STG.E desc[UR10][R2.64], R20 ;  /* 0x0000001402009986 */ /* 0x0003e8000c10190a */
[----:B------:R-:W-:Y:S04]  /*18f0*/  @!P1 STG.E desc[UR10][R12.64], R21 ;  /* 0x000000150c009986 */ /* 0x000fe8000c10190a */
[----:B------:R-:W3:Y:S04]  /*1900*/  LDG.E R6, desc[UR10][R6.64] ;  /* 0x0000000a06067981 */ /* 0x000ee8000c1e1900 */
[----:B------:R-:W3:Y:S01]  /*1910*/  @!P1 LDG.E R9, desc[UR10][R2.64] ;  /* 0x0000000a02099981 */ /* 0x000ee2000c1e1900 */
[----:B------:R-:W-:-:S06]  /*1920*/  ULEA UR5, UR7, UR5, 0x2 ;  /* 0x0000000507057291 */ /* 0x000fcc000f8e10ff */
[----:B------:R-:W-:-:S04]  /*1930*/  IMAD.U32 R15, RZ, RZ, UR5 ;  /* 0x00000005ff0f7e24 */ /* 0x000fc8000f8e00ff */
[----:B------:R-:W-:Y:S01]  /*1940*/  IMAD.WIDE R14, R15, 0x4, R10 ;  /* 0x000000040f0e7825 */ /* 0x000fe200078e020a */
[----:B---3--:R-:W-:-:S13]  /*1950*/  FSETP.GEU.AND P1, PT, R6, R9, PT ;  /* 0x000000090600720b */ /* 0x008fda0003f2e000 */
[----:B--2---:R-:W-:Y:S01]  /*1960*/  @!P1 IADD3 R19, PT, PT, R5, 0x2, RZ ;  /* 0x0000000205139810 */ /* 0x004fe20007ffe0ff */
[----:B------:R-:W-:Y:S04]  /*1970*/  @!P1 STG.E desc[UR10][R2.64], R6 ;  /* 0x0000000602009986 */ /* 0x000fe8000c10190a */
[----:B------:R2:W-:Y:S04]  /*1980*/  @!P1 STG.E desc[UR10][R12.64], R19 ;  /* 0x000000130c009986 */ /* 0x0005e8000c10190a */
[----:B------:R-:W3:Y:S04]  /*1990*/  @!P1 LDG.E R9, desc[UR10][R2.64] ;  /* 0x0000000a02099981 */ /* 0x000ee8000c1e1900 */
[----:B------:R-:W3:Y:S01]  /*19a0*/  LDG.E R8, desc[UR10][R14.64] ;  /* 0x0000000a0e087981 */ /* 0x000ee2000c1e1900 */
[----:B------:R-:W-:Y:S01]  /*19b0*/  IMAD.WIDE R16, R4, 0x4, R14 ;  /* 0x0000000404107825 */ /* 0x000fe200078e020e */
[----:B---3--:R-:W-:-:S13]  /*19c0*/  FSETP.GEU.AND P1, PT, R8, R9, PT ;  /* 0x000000090800720b */ /* 0x008fda0003f2e000 */
[C---:B------:R-:W-:Y:S01]  /*19d0*/  @!P1 IADD3 R7, PT, PT, R5.reuse, 0x3, RZ ;  /* 0x0000000305079810 */ /* 0x040fe20007ffe0ff */
[----:B------:R-:W-:Y:S04]  /*19e0*/  @!P1 STG.E desc[UR10][R2.64], R8 ;  /* 0x0000000802009986 */ /* 0x000fe8000c10190a */
[----:B------:R3:W-:Y:S04]  /*19f0*/  @!P1 STG.E desc[UR10][R12.64], R7 ;  /* 0x000000070c009986 */ /* 0x0007e8000c10190a */
[----:B------:R-:W4:Y:S04]  /*1a00*/  @!P1 LDG.E R9, desc[UR10][R2.64] ;  /* 0x0000000a02099981 */ /* 0x000f28000c1e1900 */
[----:B-1----:R-:W4:Y:S01]  /*1a10*/  LDG.E R20, desc[UR10][R16.64] ;  /* 0x0000000a10147981 */ /* 0x002f22000c1e1900 */
[----:B------:R-:W-:-:S02]  /*1a20*/  VIADD R23, R5, 0x4 ;  /* 0x0000000405177836 */ /* 0x000fc40000000000 */
[----:B--2---:R-:W-:Y:S01]  /*1a30*/  IMAD.WIDE R18, R4, 0x4, R16 ;  /* 0x0000000404127825 */ /* 0x004fe200078e0210 */
[----:B----4-:R-:W-:-:S13]  /*1a40*/  FSETP.GEU.AND P1, PT, R20, R9, PT ;  /* 0x000000091400720b */ /* 0x010fda0003f2e000 */
[----:B------:R1:W-:Y:S04]  /*1a50*/  @!P1 STG.E desc[UR10][R2.64], R20 ;  /* 0x0000001402009986 */ /* 0x0003e8000c10190a */
[----:B------:R2:W-:Y:S04]  /*1a60*/  @!P1 STG.E desc[UR10][R12.64], R23 ;  /* 0x000000170c009986 */ /* 0x0005e8000c10190a */
[----:B------:R-:W4:Y:S04]  /*1a70*/  @!P1 LDG.E R9, desc[UR10][R2.64] ;  /* 0x0000000a02099981 */ /* 0x000f28000c1e1900 */
[----:B------:R-:W4:Y:S01]  /*1a80*/  LDG.E R22, desc[UR10][R18.64] ;  /* 0x0000000a12167981 */ /* 0x000f22000c1e1900 */
[----:B---3--:R-:W-:Y:S01]  /*1a90*/  IMAD.WIDE R6, R4, 0x4, R18 ;  /* 0x0000000404067825 */ /* 0x008fe200078e0212 */
[----:B----4-:R-:W-:-:S13]  /*1aa0*/  FSETP.GEU.AND P1, PT, R22, R9, PT ;  /* 0x000000091600720b */ /* 0x010fda0003f2e000 */
[----:B------:R-:W-:Y:S01]  /*1ab0*/  @!P1 IADD3 R21, PT, PT, R5, 0x5, RZ ;  /* 0x0000000505159810 */ /* 0x000fe20007ffe0ff */
[----:B------:R-:W-:Y:S04]  /*1ac0*/  @!P1 STG.E desc[UR10][R2.64], R22 ;  /* 0x0000001602009986 */ /* 0x000fe8000c10190a */
[----:B------:R-:W-:Y:S04]  /*1ad0*/  @!P1 STG.E desc[UR10][R12.64], R21 ;  /* 0x000000150c009986 */ /* 0x000fe8000c10190a */
[----:B------:R-:W3:Y:S04]  /*1ae0*/  LDG.E R6, desc[UR10][R6.64] ;  /* 0x0000000a06067981 */ /* 0x000ee8000c1e1900 */
[----:B------:R-:W3:Y:S01]  /*1af0*/  @!P1 LDG.E R9, desc[UR10][R2.64] ;  /* 0x0000000a02099981 */ /* 0x000ee2000c1e1900 */
[----:B------:R-:W-:-:S06]  /*1b00*/  ULEA UR5, UR7, UR5, 0x2 ;  /* 0x0000000507057291 */ /* 0x000fcc000f8e10ff */
[----:B------:R-:W-:-:S05]  /*1b10*/  MOV R15, UR5 ;  /* 0x00000005000f7c02 */ /* 0x000fca0008000f00 */
[----:B------:R-:W-:Y:S01]  /*1b20*/  IMAD.WIDE R14, R15, 0x4, R10 ;  /* 0x000000040f0e7825 */ /* 0x000fe200078e020a */
[----:B---3--:R-:W-:-:S13]  /*1b30*/  FSETP.GEU.AND P1, PT, R6, R9, PT ;  /* 0x000000090600720b */ /* 0x008fda0003f2e000 */
[----:B------:R-:W-:Y:S01]  /*1b40*/  @!P1 VIADD R19, R5, 0x6 ;  /* 0x0000000605139836 */ /* 0x000fe20000000000 */
[----:B------:R-:W-:Y:S04]  /*1b50*/  @!P1 STG.E desc[UR10][R2.64], R6 ;  /* 0x0000000602009986 */ /* 0x000fe8000c10190a */
[----:B------:R3:W-:Y:S04]  /*1b60*/  @!P1 STG.E desc[UR10][R12.64], R19 ;  /* 0x000000130c009986 */ /* 0x0007e8000c10190a */
[----:B------:R-:W4:Y:S04]  /*1b70*/  @!P1 LDG.E R9, desc[UR10][R2.64] ;  /* 0x0000000a02099981 */ /* 0x000f28000c1e1900 */
[----:B------:R-:W4:Y:S01]  /*1b80*/  LDG.E R8, desc[UR10][R14.64] ;  /* 0x0000000a0e087981 */ /* 0x000f22000c1e1900 */
[----:B------:R-:W-:Y:S01]  /*1b90*/  IMAD.WIDE R16, R4, 0x4, R14 ;  /* 0x0000000404107825 */ /* 0x000fe200078e020e */
[----:B----4-:R-:W-:-:S13]  /*1ba0*/  FSETP.GEU.AND P1, PT, R8, R9, PT ;  /* 0x000000090800720b */ /* 0x010fda0003f2e000 */
[C---:B------:R-:W-:Y:S01]  /*1bb0*/  @!P1 IADD3 R7, PT, PT, R5.reuse, 0x7, RZ ;  /* 0x0000000705079810 */ /* 0x040fe20007ffe0ff */
[----:B------:R-:W-:Y:S04]  /*1bc0*/  @!P1 STG.E desc[UR10][R2.64], R8 ;  /* 0x0000000802009986 */ /* 0x000fe8000c10190a */
[----:B------:R4:W-:Y:S04]  /*1bd0*/  @!P1 STG.E desc[UR10][R12.64], R7 ;  /* 0x000000070c009986 */ /* 0x0009e8000c10190a */
[----:B------:R-:W4:Y:S04]  /*1be0*/  @!P1 LDG.E R9, desc[UR10][R2.64] ;  /* 0x0000000a02099981 */ /* 0x000f28000c1e1900 */
[----:B-1----:R-:W4:Y:S01]  /*1bf0*/  LDG.E R20, desc[UR10][R16.64] ;  /* 0x0000000a10147981 */ /* 0x002f22000c1e1900 */
[----:B--2---:R-:W-:Y:S01]  /*1c00*/  IADD3 R23, PT, PT, R5, 0x8, RZ ;  /* 0x0000000805177810 */ /* 0x004fe20007ffe0ff */
[----:B---3--:R-:W-:Y:S01]  /*1c10*/  IMAD.WIDE R18, R4, 0x4, R16 ;  /* 0x0000000404127825 */ /* 0x008fe200078e0210 */
[----:B----4-:R-:W-:-:S13]  /*1c20*/  FSETP.GEU.AND P1, PT, R20, R9, PT ;  /* 0x000000091400720b */ /* 0x010fda0003f2e000 */
[----:B------:R1:W-:Y:S04]  /*1c30*/  @!P1 STG.E desc[UR10][R2.64], R20 ;  /* 0x0000001402009986 */ /* 0x0003e8000c10190a */
[----:B------:R-:W-:Y:S04]  /*1c40*/  @!P1 STG.E desc[UR10][R12.64], R23 ;  /* 0x000000170c009986 */ /* 0x000fe8000c10190a */
[----:B------:R-:W2:Y:S04]  /*1c50*/  @!P1 LDG.E R9, desc[UR10][R2.64] ;  /* 0x0000000a02099981 */ /* 0x000ea8000c1e1900 */
[----:B------:R-:W2:Y:S01]  /*1c60*/  LDG.E R22, desc[UR10][R18.64] ;  /* 0x0000000a12167981 */ /* 0x000ea2000c1e1900 */
[----:B------:R-:W-:Y:S01]  /*1c70*/  IMAD.WIDE R6, R4, 0x4, R18 ;  /* 0x0000000404067825 */ /* 0x000fe200078e0212 */
[----:B--2---:R-:W-:-:S13]  /*1c80*/  FSETP.GEU.AND P1, PT, R22, R9, PT ;  /* 0x000000091600720b */ /* 0x004fda0003f2e000 */
[----:B------:R-:W-:Y:S01]  /*1c90*/  @!P1 VIADD R21, R5, 0x9 ;  /* 0x0000000905159836 */ /* 0x000fe20000000000 */
[----:B------:R-:W-:Y:S04]  /*1ca0*/  @!P1 STG.E desc[UR10][R2.64], R22 ;  /* 0x0000001602009986 */ /* 0x000fe8000c10190a */
[----:B------:R2:W-:Y:S04]  /*1cb0*/  @!P1 STG.E desc[UR10][R12.64], R21 ;  /* 0x000000150c009986 */ /* 0x0005e8000c10190a */
[----:B------:R-:W3:Y:S04]  /*1cc0*/  LDG.E R6, desc[UR10][R6.64] ;  /* 0x0000000a06067981 */ /* 0x000ee8000c1e1900 */
[----:B------:R-:W3:Y:S01]  /*1cd0*/  @!P1 LDG.E R9, desc[UR10][R2.64] ;  /* 0x0000000a02099981 */ /* 0x000ee2000c1e1900 */
[----:B------:R-:W-:-:S06]  /*1ce0*/  ULEA UR5, UR7, UR5, 0x2 ;  /* 0x0000000507057291 */ /* 0x000fcc000f8e10ff */
[----:B------:R-:W-:-:S05]  /*1cf0*/  MOV R15, UR5 ;  /* 0x00000005000f7c02 */ /* 0x000fca0008000f00 */
[----:B------:R-:W-:Y:S01]  /*1d00*/  IMAD.WIDE R14, R15, 0x4, R10 ;  /* 0x000000040f0e7825 */ /* 0x000fe200078e020a */
[----:B---3--:R-:W-:-:S13]  /*1d10*/  FSETP.GEU.AND P1, PT, R6, R9, PT ;  /* 0x000000090600720b */ /* 0x008fda0003f2e000 */
[----:B------:R-:W-:Y:S01]  /*1d20*/  @!P1 IADD3 R19, PT, PT, R5, 0xa, RZ ;  /* 0x0000000a05139810 */ /* 0x000fe20007ffe0ff */
[----:B------:R-:W-:Y:S04]  /*1d30*/  @!P1 STG.E desc[UR10][R2.64], R6 ;  /* 0x0000000602009986 */ /* 0x000fe8000c10190a */
[----:B------:R3:W-:Y:S04]  /*1d40*/  @!P1 STG.E desc[UR10][R12.64], R19 ;  /* 0x000000130c009986 */ /* 0x0007e8000c10190a */
[----:B------:R-:W4:Y:S04]  /*1d50*/  @!P1 LDG.E R9, desc[UR10][R2.64] ;  /* 0x0000000a02099981 */ /* 0x000f28000c1e1900 */
[----:B------:R-:W4:Y:S01]  /*1d60*/  LDG.E R8, desc[UR10][R14.64] ;  /* 0x0000000a0e087981 */ /* 0x000f22000c1e1900 */
[----:B------:R-:W-:Y:S01]  /*1d70*/  IMAD.WIDE R16, R4, 0x4, R14 ;  /* 0x0000000404107825 */ /* 0x000fe200078e020e */
[----:B----4-:R-:W-:-:S13]  /*1d80*/  FSETP.GEU.AND P1, PT, R8, R9, PT ;  /* 0x000000090800720b */ /* 0x010fda0003f2e000 */
[C---:B------:R-:W-:Y:S01]  /*1d90*/  @!P1 VIADD R7, R5.reuse, 0xb ;  /* 0x0000000b05079836 */ /* 0x040fe20000000000 */
        /* <DEDUP_REMOVED lines=8> */
[----:B------:R3:W-:Y:S04]  /*1e20*/  @!P1 STG.E desc[UR10][R12.64], R21 ;  /* 0x000000150c009986 */ /* 0x0007e8000c10190a */
[----:B------:R-:W2:Y:S04]  /*1e30*/  @!P1 LDG.E R9, desc[UR10][R2.64] ;  /* 0x0000000a02099981 */ /* 0x000ea8000c1e1900 */
[----:B------:R-:W2:Y:S01]  /*1e40*/  LDG.E R14, desc[UR10][R18.64] ;  /* 0x0000000a120e7981 */ /* 0x000ea2000c1e1900 */
[----:B------:R-:W-:Y:S01]  /*1e50*/  IMAD.WIDE R6, R4, 0x4, R18 ;  /* 0x0000000404067825 */ /* 0x000fe200078e0212 */
[----:B--2---:R-:W-:-:S13]  /*1e60*/  FSETP.GEU.AND P1, PT, R14, R9, PT ;  /* 0x000000090e00720b */ /* 0x004fda0003f2e000 */
[----:B------:R-:W-:Y:S01]  /*1e70*/  @!P1 IADD3 R15, PT, PT, R5, 0xd, RZ ;  /* 0x0000000d050f9810 */ /* 0x000fe20007ffe0ff */
[----:B------:R3:W-:Y:S04]  /*1e80*/  @!P1 STG.E desc[UR10][R2.64], R14 ;  /* 0x0000000e02009986 */ /* 0x0007e8000c10190a */
[----:B------:R3:W-:Y:S04]  /*1e90*/  @!P1 STG.E desc[UR10][R12.64], R15 ;  /* 0x0000000f0c009986 */ /* 0x0007e8000c10190a */
[----:B------:R-:W2:Y:S04]  /*1ea0*/  LDG.E R6, desc[UR10][R6.64] ;  /* 0x0000000a06067981 */ /* 0x000ea8000c1e1900 */
[----:B------:R-:W2:Y:S01]  /*1eb0*/  @!P1 LDG.E R9, desc[UR10][R2.64] ;  /* 0x0000000a02099981 */ /* 0x000ea2000c1e1900 */
[----:B------:R-:W-:Y:S01]  /*1ec0*/  IADD3 R0, PT, PT, R0, 0x10, RZ ;  /* 0x0000001000007810 */ /* 0x000fe20007ffe0ff */
[----:B------:R-:W-:Y:S01]  /*1ed0*/  ULEA UR5, UR7, UR5, 0x2 ;  /* 0x0000000507057291 */ /* 0x000fe2000f8e10ff */
[----:B--2---:R-:W-:-:S13]  /*1ee0*/  FSETP.GEU.AND P1, PT, R6, R9, PT ;  /* 0x000000090600720b */ /* 0x004fda0003f2e000 */
[----:B------:R-:W-:Y:S01]  /*1ef0*/  @!P1 VIADD R17, R5, 0xe ;  /* 0x0000000e05119836 */ /* 0x000fe20000000000 */
[----:B------:R3:W-:Y:S04]  /*1f00*/  @!P1 STG.E desc[UR10][R2.64], R6 ;  /* 0x0000000602009986 */ /* 0x0007e8000c10190a */
[----:B------:R3:W-:Y:S04]  /*1f10*/  @!P1 STG.E desc[UR10][R12.64], R17 ;  /* 0x000000110c009986 */ /* 0x0007e8000c10190a */
[----:B------:R3:W5:Y:S01]  /*1f20*/  @!P1 LDG.E R9, desc[UR10][R2.64] ;  /* 0x0000000a02099981 */ /* 0x000762000c1e1900 */
[----:B------:R-:W-:-:S02]  /*1f30*/  ISETP.GE.AND P1, PT, R0, -0xc, PT ;  /* 0xfffffff40000780c */ /* 0x000fc40003f26270 */
[----:B------:R-:W-:-:S11]  /*1f40*/  IADD3 R5, PT, PT, R5, 0x10, RZ ;  /* 0x0000001005057810 */ /* 0x000fd60007ffe0ff */
[----:B---3--:R-:W-:Y:S05]  /*1f50*/  @!P1 BRA `(.L_x_33) ;  /* 0xfffffff800109947 */ /* 0x008fea000383ffff */
.L_x_32:
[----:B------:R-:W-:-:S05]  /*1f60*/  IMAD.MOV R4, RZ, RZ, -R0 ;  /* 0x000000ffff047224 */ /* 0x000fca00078e0a00 */
[----:B------:R-:W-:-:S13]  /*1f70*/  ISETP.GT.AND P1, PT, R4, 0x4, PT ;  /* 0x000000040400780c */ /* 0x000fda0003f24270 */
[----:B------:R-:W-:Y:S05]  /*1f80*/  @!P1 BRA `(.L_x_34) ;  /* 0x0000000400009947 */ /* 0x000fea0003800000 */
[----:B------:R-:W-:-:S05]  /*1f90*/  MOV R7, UR5 ;  /* 0x0000000500077c02 */ /* 0x000fca0008000f00 */
[----:B------:R-:W-:-:S05]  /*1fa0*/  IMAD.WIDE R6, R7, 0x4, R10 ;  /* 0x0000000407067825 */ /* 0x000fca00078e020a */
[----:B------:R-:W2:Y:S01]  /*1fb0*/  LDG.E R8, desc[UR10][R6.64] ;  /* 0x0000000a06087981 */ /* 0x000ea2000c1e1900 */
[----:B------:R-:W-:-:S05]  /*1fc0*/  MOV R4, UR7 ;  /* 0x0000000700047c02 */ /* 0x000fca0008000f00 */
[----:B------:R-:W-:Y:S01]  /*1fd0*/  IMAD.WIDE R14, R4, 0x4, R6 ;  /* 0x00000004040e7825 */ /* 0x000fe200078e0206 */
[----:B--2--5:R-:W-:-:S13]  /*1fe0*/  FSETP.GEU.AND P0, PT, R8, R9, PT ;  /* 0x000000090800720b */ /* 0x024fda0003f0e000 */
[----:B------:R-:W-:Y:S01]  /*1ff0*/  @!P0 VIADD R19, R5, 0xffffffff ;  /* 0xffffffff05138836 */ /* 0x000fe20000000000 */
[----:B------:R2:W-:Y:S04]  /*2000*/  @!P0 STG.E desc[UR10][R2.64], R8 ;  /* 0x0000000802008986 */ /* 0x0005e8000c10190a */
[----:B------:R-:W-:Y:S04]  /*2010*/  @!P0 STG.E desc[UR10][R12.64], R19 ;  /* 0x000000130c008986 */ /* 0x000fe8000c10190a */
[----:B------:R-:W3:Y:S04]  /*2020*/  @!P0 LDG.E R9, desc[UR10][R2.64] ;  /* 0x0000000a02098981 */ /* 0x000ee8000c1e1900 */
[----:B------:R-:W3:Y:S01]  /*2030*/  LDG.E R18, desc[UR10][R14.64] ;  /* 0x0000000a0e127981 */ /* 0x000ee2000c1e1900 */
[----:B-1----:R-:W-:Y:S01]  /*2040*/  IMAD.WIDE R16, R4, 0x4, R14 ;  /* 0x0000000404107825 */ /* 0x002fe200078e020e */
[----:B---3--:R-:W-:-:S13]  /*2050*/  FSETP.GEU.AND P0, PT, R18, R9, PT ;  /* 0x000000091200720b */ /* 0x008fda0003f0e000 */
[----:B------:R1:W-:Y:S04]  /*2060*/  @!P0 STG.E desc[UR10][R2.64], R18 ;  /* 0x0000001202008986 */ /* 0x0003e8000c10190a */
[----:B------:R-:W-:Y:S04]  /*2070*/  @!P0 STG.E desc[UR10][R12.64], R5 ;  /* 0x000000050c008986 */ /* 0x000fe8000c10190a */
[----:B------:R-:W3:Y:S04]  /*2080*/  @!P0 LDG.E R9, desc[UR10][R2.64] ;  /* 0x0000000a02098981 */ /* 0x000ee8000c1e1900 */
[----:B------:R-:W3:Y:S01]  /*2090*/  LDG.E R20, desc[UR10][R16.64] ;  /* 0x0000000a10147981 */ /* 0x000ee2000c1e1900 */
[----:B------:R-:W-:Y:S01]  /*20a0*/  IMAD.WIDE R6, R4, 0x4, R16 ;  /* 0x0000000404067825 */ /* 0x000fe200078e0210 */
[----:B---3--:R-:W-:-:S13]  /*20b0*/  FSETP.GEU.AND P0, PT, R20, R9, PT ;  /* 0x000000091400720b */ /* 0x008fda0003f0e000 */
[----:B------:R-:W-:Y:S01]  /*20c0*/  @!P0 IADD3 R21, PT, PT, R5, 0x1, RZ ;  /* 0x0000000105158810 */ /* 0x000fe20007ffe0ff */
[----:B------:R3:W-:Y:S04]  /*20d0*/  @!P0 STG.E desc[UR10][R2.64], R20 ;  /* 0x0000001402008986 */ /* 0x0007e8000c10190a */
[----:B------:R4:W-:Y:S04]  /*20e0*/  @!P0 STG.E desc[UR10][R12.64], R21 ;  /* 0x000000150c008986 */ /* 0x0009e8000c10190a */
[----:B--2---:R-:W2:Y:S04]  /*20f0*/  LDG.E R8, desc[UR10][R6.64] ;  /* 0x0000000a06087981 */ /* 0x004ea8000c1e1900 */
[----:B------:R-:W2:Y:S01]  /*2100*/  @!P0 LDG.E R9, desc[UR10][R2.64] ;  /* 0x0000000a02098981 */ /* 0x000ea2000c1e1900 */
[----:B------:R-:W-:-:S06]  /*2110*/  ULEA UR5, UR7, UR5, 0x2 ;  /* 0x0000000507057291 */ /* 0x000fcc000f8e10ff */
[----:B------:R-:W-:-:S05]  /*2120*/  MOV R15, UR5 ;  /* 0x00000005000f7c02 */ /* 0x000fca0008000f00 */
[----:B------:R-:W-:Y:S01]  /*2130*/  IMAD.WIDE R14, R15, 0x4, R10 ;  /* 0x000000040f0e7825 */ /* 0x000fe200078e020a */
[----:B--2---:R-:W-:-:S13]  /*2140*/  FSETP.GEU.AND P0, PT, R8, R9, PT ;  /* 0x000000090800720b */ /* 0x004fda0003f0e000 */
[----:B------:R-:W-:Y:S01]  /*2150*/  @!P0 VIADD R17, R5, 0x2 ;  /* 0x0000000205118836 */ /* 0x000fe20000000000 */
[----:B------:R-:W-:Y:S04]  /*2160*/  @!P0 STG.E desc[UR10][R2.64], R8 ;  /* 0x0000000802008986 */ /* 0x000fe8000c10190a */
[----:B------:R2:W-:Y:S04]  /*2170*/  @!P0 STG.E desc[UR10][R12.64], R17 ;  /* 0x000000110c008986 */ /* 0x0005e8000c10190a */
[----:B------:R-:W3:Y:S04]  /*2180*/  @!P0 LDG.E R9, desc[UR10][R2.64] ;  /* 0x0000000a02098981 */ /* 0x000ee8000c1e1900 */
[----:B-1----:R-:W3:Y:S01]  /*2190*/  LDG.E R18, desc[UR10][R14.64] ;  /* 0x0000000a0e127981 */ /* 0x002ee2000c1e1900 */
[----:B------:R-:W-:Y:S01]  /*21a0*/  IMAD.WIDE R6, R4, 0x4, R14 ;  /* 0x0000000404067825 */ /* 0x000fe200078e020e */
[----:B---3--:R-:W-:-:S13]  /*21b0*/  FSETP.GEU.AND P0, PT, R18, R9, PT ;  /* 0x000000091200720b */ /* 0x008fda0003f0e000 */
[C---:B------:R-:W-:Y:S01]  /*21c0*/  @!P0 IADD3 R19, PT, PT, R5.reuse, 0x3, RZ ;  /* 0x0000000305138810 */ /* 0x040fe20007ffe0ff */
[----:B------:R3:W-:Y:S04]  /*21d0*/  @!P0 STG.E desc[UR10][R2.64], R18 ;  /* 0x0000001202008986 */ /* 0x0007e8000c10190a */
[----:B------:R3:W-:Y:S04]  /*21e0*/  @!P0 STG.E desc[UR10][R12.64], R19 ;  /* 0x000000130c008986 */ /* 0x0007e8000c10190a */
[----:B------:R-:W3:Y:S04]  /*21f0*/  @!P0 LDG.E R9, desc[UR10][R2.64] ;  /* 0x0000000a02098981 */ /* 0x000ee8000c1e1900 */
[----:B------:R-:W3:Y:S01]  /*2200*/  LDG.E R20, desc[UR10][R6.64] ;  /* 0x0000000a06147981 */ /* 0x000ee2000c1e1900 */
[----:B----4-:R-:W-:Y:S01]  /*2210*/  IADD3 R21, PT, PT, R5, 0x4, RZ ;  /* 0x0000000405157810 */ /* 0x010fe20007ffe0ff */
[----:B--2---:R-:W-:Y:S01]  /*2220*/  IMAD.WIDE R16, R4, 0x4, R6 ;  /* 0x0000000404107825 */ /* 0x004fe200078e0206 */
[----:B---3--:R-:W-:-:S13]  /*2230*/  FSETP.GEU.AND P0, PT, R20, R9, PT ;  /* 0x000000091400720b */ /* 0x008fda0003f0e000 */
[----:B------:R2:W-:Y:S04]  /*2240*/  @!P0 STG.E desc[UR10][R2.64], R20 ;  /* 0x0000001402008986 */ /* 0x0005e8000c10190a */
[----:B------:R2:W-:Y:S04]  /*2250*/  @!P0 STG.E desc[UR10][R12.64], R21 ;  /* 0x000000150c008986 */ /* 0x0005e8000c10190a */
[----:B------:R-:W3:Y:S04]  /*2260*/  @!P0 LDG.E R9, desc[UR10][R2.64] ;  /* 0x0000000a02098981 */ /* 0x000ee8000c1e1900 */
[----:B------:R-:W3:Y:S01]  /*2270*/  LDG.E R8, desc[UR10][R16.64] ;  /* 0x0000000a10087981 */ /* 0x000ee2000c1e1900 */
[----:B------:R-:W-:Y:S01]  /*2280*/  IMAD.WIDE R4, R4, 0x4, R16 ;  /* 0x0000000404047825 */ /* 0x000fe200078e0210 */
[----:B---3--:R-:W-:-:S13]  /*2290*/  FSETP.GEU.AND P0, PT, R8, R9, PT ;  /* 0x000000090800720b */ /* 0x008fda0003f0e000 */
[----:B------:R-:W-:Y:S01]  /*22a0*/  @!P0 VIADD R15, R21, 0x1 ;  /* 0x00000001150f8836 */ /* 0x000fe20000000000 */
[----:B------:R2:W-:Y:S04]  /*22b0*/  @!P0 STG.E desc[UR10][R2.64], R8 ;  /* 0x0000000802008986 */ /* 0x0005e8000c10190a */
[----:B------:R2:W-:Y:S04]  /*22c0*/  @!P0 STG.E desc[UR10][R12.64], R15 ;  /* 0x0000000f0c008986 */ /* 0x0005e8000c10190a */
[----:B------:R1:W3:Y:S04]  /*22d0*/  LDG.E R4, desc[UR10][R4.64] ;  /* 0x0000000a04047981 */ /* 0x0002e8000c1e1900 */
[----:B------:R-:W3:Y:S01]  /*22e0*/  @!P0 LDG.E R9, desc[UR10][R2.64] ;  /* 0x0000000a02098981 */ /* 0x000ee2000c1e1900 */
[----:B------:R-:W-:Y:S01]  /*22f0*/  IADD3 R0, PT, PT, R0, 0x4, RZ ;  /* 0x0000000400007810 */ /* 0x000fe20007ffe0ff */
[----:B------:R-:W-:-:S04]  /*2300*/  ULEA UR5, UR7, UR5, 0x2 ;  /* 0x0000000507057291 */ /* 0x000fc8000f8e10ff */
[----:B------:R-:W-:Y:S01]  /*2310*/  VIADD R0, R0, 0x4 ;  /* 0x0000000400007836 */ /* 0x000fe20000000000 */
[----:B-1----:R-:W-:Y:S02]  /*2320*/  IADD3 R5, PT, PT, R21, 0x4, RZ ;  /* 0x0000000415057810 */ /* 0x002fe40007ffe0ff */
[----:B---3--:R-:W-:-:S13]  /*2330*/  FSETP.GEU.AND P0, PT, R4, R9, PT ;  /* 0x000000090400720b */ /* 0x008fda0003f0e000 */
[----:B------:R-:W-:Y:S01]  /*2340*/  @!P0 IADD3 R7, PT, PT, R21, 0x2, RZ ;  /* 0x0000000215078810 */ /* 0x000fe20007ffe0ff */
[----:B------:R2:W-:Y:S04]  /*2350*/  @!P0 STG.E desc[UR10][R2.64], R4 ;  /* 0x0000000402008986 */ /* 0x0005e8000c10190a */
[----:B------:R2:W-:Y:S04]  /*2360*/  @!P0 STG.E desc[UR10][R12.64], R7 ;  /* 0x000000070c008986 */ /* 0x0005e8000c10190a */
[----:B------:R2:W5:Y:S01]  /*2370*/  @!P0 LDG.E R9, desc[UR10][R2.64] ;  /* 0x0000000a02098981 */ /* 0x000562000c1e1900 */
[----:B------:R-:W-:-:S13]  /*2380*/  PLOP3.LUT P0, PT, PT, PT, PT, 0x8, 0x80 ;  /* 0x000000000080781c */ /* 0x000fda0003f0e170 */
.L_x_34:
[----:B------:R-:W-:-:S13]  /*2390*/  ISETP.NE.OR P0, PT, R0, RZ, P0 ;  /* 0x000000ff0000720c */ /* 0x000fda0000705670 */
[----:B0-----:R-:W-:Y:S05]  /*23a0*/  @!P0 EXIT ;  /* 0x000000000000894d */ /* 0x001fea0003800000 */
.L_x_31:
[----:B--2---:R-:W-:-:S05]  /*23b0*/  MOV R7, UR5 ;  /* 0x0000000500077c02 */ /* 0x004fca0008000f00 */
[----:B------:R-:W-:-:S05]  /*23c0*/  IMAD.WIDE R6, R7, 0x4, R10 ;  /* 0x0000000407067825 */ /* 0x000fca00078e020a */
[----:B------:R-:W2:Y:S01]  /*23d0*/  LDG.E R4, desc[UR10][R6.64] ;  /* 0x0000000a06047981 */ /* 0x000ea2000c1e1900 */
[----:B0-----:R-:W-:-:S04]  /*23e0*/  IMAD.U32 R23, RZ, RZ, UR6 ;  /* 0x00000006ff177e24 */ /* 0x001fc8000f8e00ff */
[----:B------:R-:W-:Y:S01]  /*23f0*/  IMAD.WIDE R14, R23, 0x4, R6 ;  /* 0x00000004170e7825 */ /* 0x000fe200078e0206 */
[----:B--2--5:R-:W-:-:S13]  /*2400*/  FSETP.GEU.AND P0, PT, R4, R9, PT ;  /* 0x000000090400720b */ /* 0x024fda0003f0e000 */
[----:B------:R-:W-:Y:S01]  /*2410*/  @!P0 IADD3 R19, PT, PT, R5, -0x1, RZ ;  /* 0xffffffff05138810 */ /* 0x000fe20007ffe0ff */
[----:B------:R-:W-:Y:S04]  /*2420*/  @!P0 STG.E desc[UR10][R2.64], R4 ;  /* 0x0000000402008986 */ /* 0x000fe8000c10190a */
[----:B------:R-:W-:Y:S04]  /*2430*/  @!P0 STG.E desc[UR10][R12.64], R19 ;  /* 0x000000130c008986 */ /* 0x000fe8000c10190a */
[----:B------:R-:W2:Y:S04]  /*2440*/  @!P0 LDG.E R9, desc[UR10][R2.64] ;  /* 0x0000000a02098981 */ /* 0x000ea8000c1e1900 */
[----:B------:R-:W2:Y:S01]  /*2450*/  LDG.E R8, desc[UR10][R14.64] ;  /* 0x0000000a0e087981 */ /* 0x000ea2000c1e1900 */
[----:B-1----:R-:W-:Y:S01]  /*2460*/  IMAD.WIDE R16, R23, 0x4, R14 ;  /* 0x0000000417107825 */ /* 0x002fe200078e020e */
[----:B--2---:R-:W-:-:S13]  /*2470*/  FSETP.GEU.AND P0, PT, R8, R9, PT ;  /* 0x000000090800720b */ /* 0x004fda0003f0e000 */
[----:B------:R-:W-:Y:S04]  /*2480*/  @!P0 STG.E desc[UR10][R2.64], R8 ;  /* 0x0000000802008986 */ /* 0x000fe8000c10190a */
        /* <DEDUP_REMOVED lines=17> */
[----:B------:R-:W-:-:S02]  /*25a0*/  ISETP.NE.AND P0, PT, R0, RZ, PT ;  /* 0x000000ff0000720c */ /* 0x000fc40003f05270 */
[----:B0-----:R-:W-:-:S11]  /*25b0*/  IADD3 R5, PT, PT, R5, 0x4, RZ ;  /* 0x0000000405057810 */ /* 0x001fd60007ffe0ff */
[----:B---3--:R-:W-:Y:S05]  /*25c0*/  @P0 BRA `(.L_x_31) ;  /* 0xfffffffc00780947 */ /* 0x008fea000383ffff */
[----:B------:R-:W-:Y:S05]  /*25d0*/  EXIT ;  /* 0x000000000000794d */ /* 0x000fea0003800000 */
.L_x_35:
        /* <DEDUP_REMOVED lines=10> */
.L_x_54:


//--------------------- .text._Z23cuComputeDistanceGlobalPfiiS_iiiS_ --------------------------
	.section	.text._Z23cuComputeDistanceGlobalPfiiS_iiiS_,"ax",@progbits
	.align	128
        .global         _Z23cuComputeDistanceGlobalPfiiS_iiiS_
        .type           _Z23cuComputeDistanceGlobalPfiiS_iiiS_,@function
        .size           _Z23cuComputeDistanceGlobalPfiiS_iiiS_,(.L_x_55 - _Z23cuComputeDistanceGlobalPfiiS_iiiS_)
        .other          _Z23cuComputeDistanceGlobalPfiiS_iiiS_,@"STO_CUDA_ENTRY STV_DEFAULT"
_Z23cuComputeDistanceGlobalPfiiS_iiiS_:
.text._Z23cuComputeDistanceGlobalPfiiS_iiiS_:
[----:B------:R-:W-:Y:S01]  /*0000*/  LDC R1, c[0x0][0x37c] ;  /* 0x0000df00ff017b82 */ /* 0x000fe20000000800 */
[----:B------:R-:W0:Y:S01]  /*0010*/  S2R R4, SR_CTAID.Y ;  /* 0x0000000000047919 */ /* 0x000e220000002600 */
[----:B------:R-:W1:Y:S06]  /*0020*/  LDCU UR5, c[0x0][0x3a0] ;  /* 0x00007400ff0577ac */ /* 0x000e6c0008000800 */
[----:B------:R-:W2:Y:S01]  /*0030*/  LDC R20, c[0x0][0x38c] ;  /* 0x0000e300ff147b82 */ /* 0x000ea20000000800 */
[----:B------:R-:W-:Y:S01]  /*0040*/  HFMA2 R15, -RZ, RZ, 0, 0 ;  /* 0x00000000ff0f7431 */ /* 0x000fe200000001ff */
[----:B------:R-:W3:Y:S01]  /*0050*/  S2R R5, SR_CTAID.X ;  /* 0x0000000000057919 */ /* 0x000ee20000002500 */
[----:B------:R-:W-:Y:S01]  /*0060*/  UMOV UR4, 0x400 ;  /* 0x0000040000047882 */ /* 0x000fe20000000000 */
[----:B------:R-:W4:Y:S01]  /*0070*/  LDCU.64 UR8, c[0x0][0x358] ;  /* 0x00006b00ff0877ac */ /* 0x000f220008000a00 */
[----:B------:R-:W5:Y:S03]  /*0080*/  S2R R0, SR_TID.X ;  /* 0x0000000000007919 */ /* 0x000f660000002100 */
[----:B------:R-:W4:Y:S01]  /*0090*/  S2UR UR6, SR_CgaCtaId ;  /* 0x00000000000679c3 */ /* 0x000f220000008800 */
[----:B------:R-:W5:Y:S07]  /*00a0*/  S2R R9, SR_TID.Y ;  /* 0x0000000000097919 */ /* 0x000f6e0000002200 */
[----:B------:R-:W5:Y:S01]  /*00b0*/  LDC R18, c[0x0][0x39c] ;  /* 0x0000e700ff127b82 */ /* 0x000f620000000800 */
[----:B-1----:R-:W-:-:S06]  /*00c0*/  UIADD3 UR5, UPT, UPT, UR5, -0x1, URZ ;  /* 0xffffffff05057890 */ /* 0x002fcc000fffe0ff */
[C---:B--2---:R-:W-:Y:S01]  /*00d0*/  IMAD R3, R20.reuse, UR5, RZ ;  /* 0x0000000514037c24 */ /* 0x044fe2000f8e02ff */
[----:B------:R-:W-:-:S04]  /*00e0*/  SHF.L.U32 R6, R20, 0x4, RZ ;  /* 0x0000000414067819 */ /* 0x000fc800000006ff */
[----:B------:R-:W-:Y:S02]  /*00f0*/  ISETP.GE.AND P0, PT, R3, RZ, PT ;  /* 0x000000ff0300720c */ /* 0x000fe40003f06270 */
[----:B0-----:R-:W-:Y:S01]  /*0100*/  SHF.L.U32 R4, R4, 0x4, RZ ;  /* 0x0000000404047819 */ /* 0x001fe200000006ff */
[----:B----4-:R-:W-:Y:S01]  /*0110*/  ULEA UR7, UR6, UR4, 0x18 ;  /* 0x0000000406077291 */ /* 0x010fe2000f8ec0ff */
[----:B---3--:R-:W-:Y:S02]  /*0120*/  SHF.L.U32 R5, R5, 0x4, RZ ;  /* 0x0000000405057819 */ /* 0x008fe400000006ff */
[----:B------:R-:W-:Y:S02]  /*0130*/  IADD3 R2, PT, PT, R4, R3, RZ ;  /* 0x0000000304027210 */ /* 0x000fe40007ffe0ff */
[----:B-----5:R-:W-:Y:S02]  /*0140*/  IADD3 R8, PT, PT, R5, R0, RZ ;  /* 0x0000000005087210 */ /* 0x020fe40007ffe0ff */
[----:B------:R-:W-:-:S02]  /*0150*/  SHF.L.U32 R7, R18, 0x4, RZ ;  /* 0x0000000412077819 */ /* 0x000fc400000006ff */
[----:B------:R0:W-:Y:S01]  /*0160*/  STS [UR7+0x810], R2 ;  /* 0x00081002ff007988 */ /* 0x0001e20008000807 */
[----:B------:R-:W-:-:S03]  /*0170*/  IADD3 R10, PT, PT, R4, R9, RZ ;  /* 0x00000009040a7210 */ /* 0x000fc60007ffe0ff */
[----:B------:R0:W-:Y:S01]  /*0180*/  STS.128 [UR7+0x800], R4 ;  /* 0x00080004ff007988 */ /* 0x0001e20008000c07 */
[----:B------:R-:W-:Y:S05]  /*0190*/  @!P0 BRA `(.L_x_36) ;  /* 0x0000000800408947 */ /* 0x000fea0003800000 */
[-C--:B------:R-:W-:Y:S01]  /*01a0*/  IABS R11, R20.reuse ;  /* 0x00000014000b7213 */ /* 0x080fe20000000000 */
[----:B------:R-:W1:Y:S01]  /*01b0*/  LDCU UR5, c[0x0][0x398] ;  /* 0x00007300ff0577ac */ /* 0x000e620008000800 */
[----:B------:R-:W2:Y:S01]  /*01c0*/  LDC R12, c[0x0][0x38c] ;  /* 0x0000e300ff0c7b82 */ /* 0x000ea20000000800 */
[----:B------:R-:W-:Y:S01]  /*01d0*/  IMAD.MOV.U32 R13, RZ, RZ, R4 ;  /* 0x000000ffff0d7224 */ /* 0x000fe200078e0004 */
[----:B0-----:R-:W0:Y:S01]  /*01e0*/  I2F.RP R6, R11 ;  /* 0x0000000b00067306 */ /* 0x001e220000209400 */
[----:B------:R-:W3:Y:S01]  /*01f0*/  LDCU UR10, c[0x0][0x388] ;  /* 0x00007100ff0a77ac */ /* 0x000ee20008000800 */
[----:B------:R-:W-:Y:S01]  /*0200*/  MOV R14, R5 ;  /* 0x00000005000e7202 */ /* 0x000fe20000000f00 */
[C---:B------:R-:W-:Y:S01]  /*0210*/  IMAD R20, R9.reuse, R20, R0 ;  /* 0x0000001409147224 */ /* 0x040fe200078e0200 */
[----:B------:R-:W-:Y:S01]  /*0220*/  LEA R21, R9, UR7, 0x6 ;  /* 0x0000000709157c11 */ /* 0x000fe2000f8e30ff */
[----:B------:R-:W-:Y:S01]  /*0230*/  UIADD3 UR4, UPT, UPT, UR4, 0x400, URZ ;  /* 0x0000040004047890 */ /* 0x000fe2000fffe0ff */
[----:B------:R-:W4:Y:S01]  /*0240*/  LDC.64 R2, c[0x0][0x380] ;  /* 0x0000e000ff027b82 */ /* 0x000f220000000a00 */
[----:B------:R-:W-:Y:S01]  /*0250*/  IADD3 R4, PT, PT, R13, R0, RZ ;  /* 0x000000000d047210 */ /* 0x000fe20007ffe0ff */
[----:B------:R-:W2:Y:S01]  /*0260*/  LDCU UR12, c[0x0][0x398] ;  /* 0x00007300ff0c77ac */ /* 0x000ea20008000800 */
[----:B------:R-:W-:Y:S01]  /*0270*/  LEA R19, R0, R21, 0x2 ;  /* 0x0000001500137211 */ /* 0x000fe200078e10ff */
[----:B------:R-:W-:Y:S01]  /*0280*/  IMAD R21, R9, -0x3c, R21 ;  /* 0xffffffc409157824 */ /* 0x000fe200078e0215 */
[----:B------:R-:W-:Y:S01]  /*0290*/  MOV R15, RZ ;  /* 0x000000ff000f7202 */ /* 0x000fe20000000f00 */
[----:B------:R-:W-:Y:S01]  /*02a0*/  ULEA UR4, UR6, UR4, 0x18 ;  /* 0x0000000406047291 */ /* 0x000fe2000f8ec0ff */
[----:B------:R-:W2:Y:S01]  /*02b0*/  LDCU UR11, c[0x0][0x3a0] ;  /* 0x00007400ff0b77ac */ /* 0x000ea20008000800 */
[----:B0-----:R-:W0:Y:S01]  /*02c0*/  MUFU.RCP R6, R6 ;  /* 0x0000000600067308 */ /* 0x001e220000001000 */
[----:B-1----:R-:W-:-:S02]  /*02d0*/  ISETP.GE.AND P0, PT, R8, UR5, PT ;  /* 0x0000000508007c0c */ /* 0x002fc4000bf06270 */
[----:B---3--:R-:W-:Y:S02]  /*02e0*/  ISETP.GE.AND P1, PT, R4, UR10, PT ;  /* 0x0000000a04007c0c */ /* 0x008fe4000bf26270 */
[----:B------:R-:W-:Y:S02]  /*02f0*/  ISETP.LT.AND P0, PT, R10, UR10, !P0 ;  /* 0x0000000a0a007c0c */ /* 0x000fe4000c701270 */
[----:B0-----:R-:W-:Y:S02]  /*0300*/  IADD3 R16, PT, PT, R6, 0xffffffe, RZ ;  /* 0x0ffffffe06107810 */ /* 0x001fe40007ffe0ff */
[----:B------:R-:W0:Y:S02]  /*0310*/  LDC.64 R6, c[0x0][0x390] ;  /* 0x0000e400ff067b82 */ /* 0x000e240000000a00 */
[----:B------:R1:W3:Y:S02]  /*0320*/  F2I.FTZ.U32.TRUNC.NTZ R17, R16 ;  /* 0x0000001000117305 */ /* 0x0002e4000021f000 */
[----:B-1----:R-:W-:-:S02]  /*0330*/  MOV R16, RZ ;  /* 0x000000ff00107202 */ /* 0x002fc40000000f00 */
[----:B---3--:R-:W-:-:S05]  /*0340*/  IADD3 R22, PT, PT, RZ, -R17, RZ ;  /* 0x80000011ff167210 */ /* 0x008fca0007ffe0ff */
[----:B------:R-:W-:Y:S01]  /*0350*/  IMAD R5, R22, R11, RZ ;  /* 0x0000000b16057224 */ /* 0x000fe200078e02ff */
[----:B------:R-:W-:-:S03]  /*0360*/  LEA R22, R0, UR4, 0x2 ;  /* 0x0000000400167c11 */ /* 0x000fc6000f8e10ff */
[----:B------:R-:W-:-:S04]  /*0370*/  IMAD.HI.U32 R16, R17, R5, R16 ;  /* 0x0000000511107227 */ /* 0x000fc800078e0010 */
[C---:B------:R-:W-:Y:S02]  /*0380*/  IMAD R17, R9.reuse, R18, R0 ;  /* 0x0000001209117224 */ /* 0x040fe400078e0200 */
[----:B--2-4-:R-:W-:-:S07]  /*0390*/  IMAD R18, R9, 0x40, R22 ;  /* 0x0000004009127824 */ /* 0x014fce00078e0216 */
.L_x_44:
[----:B------:R-:W-:Y:S01]  /*03a0*/  IABS R5, R13 ;  /* 0x0000000d00057213 */ /* 0x000fe20000000000 */
[----:B------:R-:W-:Y:S01]  /*03b0*/  BSSY.RECONVERGENT B0, `(.L_x_37) ;  /* 0x0000022000007945 */ /* 0x000fe20003800200 */
[----:B----4-:R-:W-:-:S03]  /*03c0*/  IABS R23, R12 ;  /* 0x0000000c00177213 */ /* 0x010fc60000000000 */
[----:B------:R-:W-:-:S05]  /*03d0*/  IMAD.HI.U32 R4, R16, R5, RZ ;  /* 0x0000000510047227 */ /* 0x000fca00078e00ff */
[----:B------:R-:W-:-:S05]  /*03e0*/  IADD3 R24, PT, PT, -R4, RZ, RZ ;  /* 0x000000ff04187210 */ /* 0x000fca0007ffe1ff */
[----:B------:R-:W-:Y:S01]  /*03f0*/  IMAD R24, R23, R24, R5 ;  /* 0x0000001817187224 */ /* 0x000fe200078e0205 */
[----:B------:R-:W-:-:S04]  /*0400*/  LOP3.LUT R5, R13, R12, RZ, 0x3c, !PT ;  /* 0x0000000c0d057212 */ /* 0x000fc800078e3cff */
[----:B------:R-:W-:Y:S02]  /*0410*/  ISETP.GT.U32.AND P4, PT, R11, R24, PT ;  /* 0x000000180b00720c */ /* 0x000fe40003f84070 */
[----:B------:R-:W-:-:S11]  /*0420*/  ISETP.GE.AND P3, PT, R5, RZ, PT ;  /* 0x000000ff0500720c */ /* 0x000fd60003f66270 */
[----:B------:R-:W-:Y:S01]  /*0430*/  @!P4 IADD3 R24, PT, PT, R24, -R23, RZ ;  /* 0x800000171818c210 */ /* 0x000fe20007ffe0ff */
[----:B------:R-:W-:Y:S01]  /*0440*/  IMAD.MOV.U32 R23, RZ, RZ, RZ ;  /* 0x000000ffff177224 */ /* 0x000fe200078e00ff */
[----:B------:R-:W-:Y:S02]  /*0450*/  @!P4 IADD3 R4, PT, PT, R4, 0x1, RZ ;  /* 0x000000010404c810 */ /* 0x000fe40007ffe0ff */
[----:B------:R-:W-:Y:S02]  /*0460*/  ISETP.GE.U32.AND P2, PT, R24, R11, PT ;  /* 0x0000000b1800720c */ /* 0x000fe40003f46070 */
[----:B------:R-:W-:-:S11]  /*0470*/  ISETP.NE.AND P4, PT, R12, RZ, PT ;  /* 0x000000ff0c00720c */ /* 0x000fd60003f85270 */
[----:B------:R-:W-:-:S04]  /*0480*/  @P2 IADD3 R4, PT, PT, R4, 0x1, RZ ;  /* 0x0000000104042810 */ /* 0x000fc80007ffe0ff */
[----:B------:R-:W-:Y:S02]  /*0490*/  @!P3 IADD3 R4, PT, PT, -R4, RZ, RZ ;  /* 0x000000ff0404b210 */ /* 0x000fe40007ffe1ff */
[----:B------:R-:W-:-:S04]  /*04a0*/  @!P4 LOP3.LUT R4, RZ, R12, RZ, 0x33, !PT ;  /* 0x0000000cff04c212 */ /* 0x000fc800078e33ff */
[----:B------:R-:W-:-:S04]  /*04b0*/  IADD3 R4, PT, PT, R4, R9, RZ ;  /* 0x0000000904047210 */ /* 0x000fc80007ffe0ff */
[----:B------:R-:W-:-:S13]  /*04c0*/  ISETP.GE.AND P2, PT, R4, UR11, PT ;  /* 0x0000000b04007c0c */ /* 0x000fda000bf46270 */
[----:B---3--:R-:W-:Y:S05]  /*04d0*/  @P2 BRA `(.L_x_38) ;  /* 0x0000000000382947 */ /* 0x008fea0003800000 */
[----:B------:R-:W-:Y:S01]  /*04e0*/  BSSY.RECONVERGENT B1, `(.L_x_39) ;  /* 0x0000006000017945 */ /* 0x000fe20003800200 */
[----:B------:R-:W-:-:S03]  /*04f0*/  MOV R4, RZ ;  /* 0x000000ff00047202 */ /* 0x000fc60000000f00 */
[----:B------:R-:W-:Y:S05]  /*0500*/  @P1 BRA `(.L_x_40) ;  /* 0x00000000000c1947 */ /* 0x000fea0003800000 */
[----:B------:R-:W-:-:S05]  /*0510*/  IADD3 R5, PT, PT, R20, R13, RZ ;  /* 0x0000000d14057210 */ /* 0x000fca0007ffe0ff */
[----:B------:R-:W-:-:S06]  /*0520*/  IMAD.WIDE R4, R5, 0x4, R2 ;  /* 0x0000000405047825 */ /* 0x000fcc00078e0202 */
[----:B------:R1:W5:Y:S02]  /*0530*/  LDG.E R4, desc[UR8][R4.64] ;  /* 0x0000000804047981 */ /* 0x000364000c1e1900 */
.L_x_40:
[----:B------:R-:W-:Y:S05]  /*0540*/  BSYNC.RECONVERGENT B1 ;  /* 0x0000000000017941 */ /* 0x000fea0003800200 */
.L_x_39:
[----:B-----5:R2:W-:Y:S01]  /*0550*/  STS [R19], R4 ;  /* 0x0000000413007388 */ /* 0x0205e20000000800 */
[----:B------:R-:W-:-:S13]  /*0560*/  ISETP.GE.AND P2, PT, R8, UR12, PT ;  /* 0x0000000c08007c0c */ /* 0x000fda000bf46270 */
[----:B--2---:R-:W-:Y:S05]  /*0570*/  @P2 BRA `(.L_x_41) ;  /* 0x0000000000142947 */ /* 0x004fea0003800000 */
[----:B-1----:R-:W-:-:S05]  /*0580*/  IADD3 R5, PT, PT, R17, R14, RZ ;  /* 0x0000000e11057210 */ /* 0x002fca0007ffe0ff */
[----:B0-----:R-:W-:-:S05]  /*0590*/  IMAD.WIDE R4, R5, 0x4, R6 ;  /* 0x0000000405047825 */ /* 0x001fca00078e0206 */
[----:B------:R2:W5:Y:S01]  /*05a0*/  LDG.E R23, desc[UR8][R4.64] ;  /* 0x0000000804177981 */ /* 0x000562000c1e1900 */
[----:B------:R-:W-:Y:S05]  /*05b0*/  BRA `(.L_x_41) ;  /* 0x0000000000047947 */ /* 0x000fea0003800000 */
.L_x_38:
[----:B------:R3:W-:Y:S02]  /*05c0*/  STS [R19], RZ ;  /* 0x000000ff13007388 */ /* 0x0007e40000000800 */
.L_x_41:
[----:B------:R-:W-:Y:S05]  /*05d0*/  BSYNC.RECONVERGENT B0 ;  /* 0x0000000000007941 */ /* 0x000fea0003800200 */
.L_x_37:
[----:B-----5:R4:W-:Y:S01]  /*05e0*/  STS [R18], R23 ;  /* 0x0000001712007388 */ /* 0x0209e20000000800 */
[----:B------:R-:W-:Y:S01]  /*05f0*/  BSSY.RECONVERGENT B0, `(.L_x_42) ;  /* 0x0000043000007945 */ /* 0x000fe20003800200 */
[----:B------:R-:W-:Y:S06]  /*0600*/  BAR.SYNC.DEFER_BLOCKING 0x0 ;  /* 0x0000000000007b1d */ /* 0x000fec0000010000 */
[----:B------:R-:W-:Y:S05]  /*0610*/  @!P0 BRA `(.L_x_43) ;  /* 0x0000000400008947 */ /* 0x000fea0003800000 */
[----:B-12---:R-:W-:Y:S04]  /*0620*/  LDS R5, [R21] ;  /* 0x0000000015057984 */ /* 0x006fe80000000800 */
[----:B------:R-:W1:Y:S04]  /*0630*/  LDS R24, [R22] ;  /* 0x0000000016187984 */ /* 0x000e680000000800 */
[----:B------:R-:W-:Y:S04]  /*0640*/  LDS R4, [R21+0x40] ;  /* 0x0000400015047984 */ /* 0x000fe80000000800 */
[----:B----4-:R-:W-:Y:S04]  /*0650*/  LDS R23, [R21+0x80] ;  /* 0x0000800015177984 */ /* 0x010fe80000000800 */
[----:B------:R-:W-:Y:S04]  /*0660*/  LDS R25, [R21+0xc0] ;  /* 0x0000c00015197984 */ /* 0x000fe80000000800 */
[----:B------:R-:W2:Y:S01]  /*0670*/  LDS R26, [R22+0xc0] ;  /* 0x0000c000161a7984 */ /* 0x000ea20000000800 */
[----:B-1----:R-:W-:-:S03]  /*0680*/  FADD R24, R5, -R24 ;  /* 0x8000001805187221 */ /* 0x002fc60000000000 */
[----:B------:R-:W1:Y:S01]  /*0690*/  LDS R5, [R22+0x40] ;  /* 0x0000400016057984 */ /* 0x000e620000000800 */
[----:B------:R-:W-:-:S03]  /*06a0*/  FFMA R15, R24, R24, R15 ;  /* 0x00000018180f7223 */ /* 0x000fc6000000000f */
[----:B------:R-:W4:Y:S01]  /*06b0*/  LDS R24, [R22+0x80] ;  /* 0x0000800016187984 */ /* 0x000f220000000800 */
[----:B--2---:R-:W-:-:S03]  /*06c0*/  FADD R26, R25, -R26 ;  /* 0x8000001a191a7221 */ /* 0x004fc60000000000 */
[----:B------:R-:W-:Y:S01]  /*06d0*/  LDS R25, [R21+0x180] ;  /* 0x0001800015197984 */ /* 0x000fe20000000800 */
[----:B-1----:R-:W-:-:S03]  /*06e0*/  FADD R4, R4, -R5 ;  /* 0x8000000504047221 */ /* 0x002fc60000000000 */
[----:B------:R-:W-:Y:S01]  /*06f0*/  LDS R5, [R22+0x100] ;  /* 0x0001000016057984 */ /* 0x000fe20000000800 */
[----:B----4-:R-:W-:Y:S01]  /*0700*/  FADD R24, R23, -R24 ;  /* 0x8000001817187221 */ /* 0x010fe20000000000 */
[----:B------:R-:W-:Y:S02]  /*0710*/  FFMA R15, R4, R4, R15 ;  /* 0x00000004040f7223 */ /* 0x000fe4000000000f */
[----:B------:R-:W-:Y:S02]  /*0720*/  LDS R23, [R21+0x140] ;  /* 0x0001400015177984 */ /* 0x000fe40000000800 */
[----:B------:R-:W-:Y:S02]  /*0730*/  FFMA R15, R24, R24, R15 ;  /* 0x00000018180f7223 */ /* 0x000fe4000000000f */
[----:B------:R-:W1:Y:S02]  /*0740*/  LDS R4, [R21+0x100] ;  /* 0x0001000015047984 */ /* 0x000e640000000800 */
[----:B------:R-:W-:-:S02]  /*0750*/  FFMA R15, R26, R26, R15 ;  /* 0x0000001a1a0f7223 */ /* 0x000fc4000000000f */
[----:B------:R-:W2:Y:S04]  /*0760*/  LDS R24, [R22+0x140] ;  /* 0x0001400016187984 */ /* 0x000ea80000000800 */
[----:B------:R-:W4:Y:S01]  /*0770*/  LDS R26, [R22+0x180] ;  /* 0x00018000161a7984 */ /* 0x000f220000000800 */
[----:B-1----:R-:W-:-:S03]  /*0780*/  FADD R4, R4, -R5 ;  /* 0x8000000504047221 */ /* 0x002fc60000000000 */
[----:B------:R-:W-:Y:S01]  /*0790*/  LDS R5, [R22+0x1c0] ;  /* 0x0001c00016057984 */ /* 0x000fe20000000800 */
[----:B--2---:R-:W-:Y:S01]  /*07a0*/  FADD R24, R23, -R24 ;  /* 0x8000001817187221 */ /* 0x004fe20000000000 */
[----:B------:R-:W-:Y:S02]  /*07b0*/  FFMA R15, R4, R4, R15 ;  /* 0x00000004040f7223 */ /* 0x000fe4000000000f */
[----:B------:R-:W-:Y:S01]  /*07c0*/  LDS R23, [R21+0x200] ;  /* 0x0002000015177984 */ /* 0x000fe20000000800 */
[----:B----4-:R-:W-:Y:S01]  /*07d0*/  FADD R26, R25, -R26 ;  /* 0x8000001a191a7221 */ /* 0x010fe20000000000 */
[----:B------:R-:W-:Y:S02]  /*07e0*/  FFMA R15, R24, R24, R15 ;  /* 0x00000018180f7223 */ /* 0x000fe4000000000f */
[----:B------:R-:W1:Y:S02]  /*07f0*/  LDS R4, [R21+0x1c0] ;  /* 0x0001c00015047984 */ /* 0x000e640000000800 */
[----:B------:R-:W-:-:S02]  /*0800*/  FFMA R15, R26, R26, R15 ;  /* 0x0000001a1a0f7223 */ /* 0x000fc4000000000f */
[----:B------:R-:W2:Y:S04]  /*0810*/  LDS R24, [R22+0x200] ;  /* 0x0002000016187984 */ /* 0x000ea80000000800 */
[----:B------:R-:W-:Y:S04]  /*0820*/  LDS R25, [R21+0x240] ;  /* 0x0002400015197984 */ /* 0x000fe80000000800 */
[----:B------:R-:W4:Y:S01]  /*0830*/  LDS R26, [R22+0x240] ;  /* 0x00024000161a7984 */ /* 0x000f220000000800 */
[----:B-1----:R-:W-:-:S03]  /*0840*/  FADD R4, R4, -R5 ;  /* 0x8000000504047221 */ /* 0x002fc60000000000 */
[----:B------:R-:W-:Y:S01]  /*0850*/  LDS R5, [R22+0x280] ;  /* 0x0002800016057984 */ /* 0x000fe20000000800 */
[----:B--2---:R-:W-:Y:S01]  /*0860*/  FADD R24, R23, -R24 ;  /* 0x8000001817187221 */ /* 0x004fe20000000000 */
[----:B------:R-:W-:Y:S02]  /*0870*/  FFMA R15, R4, R4, R15 ;  /* 0x00000004040f7223 */ /* 0x000fe4000000000f */
[----:B------:R-:W-:Y:S02]  /*0880*/  LDS R23, [R21+0x2c0] ;  /* 0x0002c00015177984 */ /* 0x000fe40000000800 */
[----:B------:R-:W-:Y:S02]  /*0890*/  FFMA R15, R24, R24, R15 ;  /* 0x00000018180f7223 */ /* 0x000fe4000000000f */
[----:B------:R-:W1:Y:S01]  /*08a0*/  LDS R4, [R21+0x280] ;  /* 0x0002800015047984 */ /* 0x000e620000000800 */
[----:B----4-:R-:W-:-:S03]  /*08b0*/  FADD R26, R25, -R26 ;  /* 0x8000001a191a7221 */ /* 0x010fc60000000000 */
[----:B------:R-:W2:Y:S01]  /*08c0*/  LDS R24, [R22+0x2c0] ;  /* 0x0002c00016187984 */ /* 0x000ea20000000800 */
[----:B------:R-:W-:-:S03]  /*08d0*/  FFMA R15, R26, R26, R15 ;  /* 0x0000001a1a0f7223 */ /* 0x000fc6000000000f */
        /* <DEDUP_REMOVED lines=14> */
[----:B-1----:R-:W-:-:S04]  /*09c0*/  FADD R4, R4, -R5 ;  /* 0x8000000504047221 */ /* 0x002fc80000000000 */
[----:B------:R-:W-:Y:S01]  /*09d0*/  FFMA R15, R4, R4, R15 ;  /* 0x00000004040f7223 */ /* 0x000fe2000000000f */
[----:B--2---:R-:W-:-:S04]  /*09e0*/  FADD R24, R23, -R24 ;  /* 0x8000001817187221 */ /* 0x004fc80000000000 */
[----:B------:R-:W-:Y:S01]  /*09f0*/  FFMA R15, R24, R24, R15 ;  /* 0x00000018180f7223 */ /* 0x000fe2000000000f */
[----:B----4-:R-:W-:-:S04]  /*0a00*/  FADD R26, R25, -R26 ;  /* 0x8000001a191a7221 */ /* 0x010fc80000000000 */
[----:B------:R-:W-:-:S07]  /*0a10*/  FFMA R15, R26, R26, R15 ;  /* 0x0000001a1a0f7223 */ /* 0x000fce000000000f */
.L_x_43:
[----:B------:R-:W-:Y:S05]  /*0a20*/  BSYNC.RECONVERGENT B0 ;  /* 0x0000000000007941 */ /* 0x000fea0003800200 */
.L_x_42:
[----:B------:R-:W-:Y:S06]  /*0a30*/  BAR.SYNC.DEFER_BLOCKING 0x0 ;  /* 0x0000000000007b1d */ /* 0x000fec0000010000 */
[----:B-12---:R-:W1:Y:S04]  /*0a40*/  LDS.64 R4, [UR7+0x808] ;  /* 0x00080807ff047984 */ /* 0x006e680008000a00 */
[----:B------:R-:W2:Y:S01]  /*0a50*/  LDS R24, [UR7+0x810] ;  /* 0x00081007ff187984 */ /* 0x000ea20008000800 */
[----:B-1----:R-:W-:-:S02]  /*0a60*/  IADD3 R13, PT, PT, R4, R13, RZ ;  /* 0x0000000d040d7210 */ /* 0x002fc40007ffe0ff */
[----:B------:R-:W-:Y:S02]  /*0a70*/  IADD3 R14, PT, PT, R14, R5, RZ ;  /* 0x000000050e0e7210 */ /* 0x000fe40007ffe0ff */
[----:B--2---:R-:W-:-:S13]  /*0a80*/  ISETP.GT.AND P2, PT, R13, R24, PT ;  /* 0x000000180d00720c */ /* 0x004fda0003f44270 */
[----:B------:R-:W-:Y:S05]  /*0a90*/  @!P2 BRA `(.L_x_44) ;  /* 0xfffffff80040a947 */ /* 0x000fea000383ffff */
.L_x_36:
[----:B------:R-:W1:Y:S01]  /*0aa0*/  LDCU UR4, c[0x0][0x398] ;  /* 0x00007300ff0477ac */ /* 0x000e620008000800 */
[----:B------:R-:W2:Y:S01]  /*0ab0*/  LDCU UR5, c[0x0][0x388] ;  /* 0x00007100ff0577ac */ /* 0x000ea20008000800 */
[----:B-1----:R-:W-:-:S04]  /*0ac0*/  ISETP.GE.AND P0, PT, R8, UR4, PT ;  /* 0x0000000408007c0c */ /* 0x002fc8000bf06270 */
[----:B--2---:R-:W-:-:S13]  /*0ad0*/  ISETP.GE.OR P0, PT, R10, UR5, P0 ;  /* 0x000000050a007c0c */ /* 0x004fda0008706670 */
[----:B------:R-:W-:Y:S05]  /*0ae0*/  @P0 EXIT ;  /* 0x000000000000094d */ /* 0x000fea0003800000 */
[----:B------:R-:W1:Y:S01]  /*0af0*/  S2UR UR5, SR_CgaCtaId ;  /* 0x00000000000579c3 */ /* 0x000e620000008800 */
[----:B------:R-:W-:-:S07]  /*0b00*/  UMOV UR4, 0x400 ;  /* 0x0000040000047882 */ /* 0x000fce0000000000 */
[----:B0-----:R-:W0:Y:S01]  /*0b10*/  LDC.64 R2, c[0x0][0x3a8] ;  /* 0x0000ea00ff027b82 */ /* 0x001e220000000a00 */
[----:B-1----:R-:W-:-:S09]  /*0b20*/  ULEA UR4, UR5, UR4, 0x18 ;  /* 0x0000000405047291 */ /* 0x002fd2000f8ec0ff */
[----:B------:R-:W1:Y:S02]  /*0b30*/  LDS.64 R4, [UR4+0x800] ;  /* 0x00080004ff047984 */ /* 0x000e640008000a00 */
[----:B------:R-:W2:Y:S01]  /*0b40*/  LDCU UR4, c[0x0][0x39c] ;  /* 0x00007380ff0477ac */ /* 0x000ea20008000800 */
[----:B-1----:R-:W-:Y:S02]  /*0b50*/  IADD3 R9, PT, PT, R9, R4, RZ ;  /* 0x0000000409097210 */ /* 0x002fe40007ffe0ff */
[----:B------:R-:W-:-:S05]  /*0b60*/  IADD3 R0, PT, PT, R0, R5, RZ ;  /* 0x0000000500007210 */ /* 0x000fca0007ffe0ff */
[----:B--2---:R-:W-:-:S04]  /*0b70*/  IMAD R9, R9, UR4, R0 ;  /* 0x0000000409097c24 */ /* 0x004fc8000f8e0200 */
[----:B0-----:R-:W-:-:S05]  /*0b80*/  IMAD.WIDE R2, R9, 0x4, R2 ;  /* 0x0000000409027825 */ /* 0x001fca00078e0202 */
[----:B------:R-:W-:Y:S01]  /*0b90*/  STG.E desc[UR8][R2.64], R15 ;  /* 0x0000000f02007986 */ /* 0x000fe2000c101908 */
[----:B------:R-:W-:Y:S05]  /*0ba0*/  EXIT ;  /* 0x000000000000794d */ /* 0x000fea0003800000 */
.L_x_45:
        /* <DEDUP_REMOVED lines=13> */
.L_x_55:


//--------------------- .text._Z26extract_with_interpolationiPfS_S_iiii --------------------------
	.section	.text._Z26extract_with_interpolationiPfS_S_iiii,"ax",@progbits
	.align	128
        .global         _Z26extract_with_interpolationiPfS_S_iiii
        .type           _Z26extract_with_interpolationiPfS_S_iiii,@function
        .size           _Z26extract_with_interpolationiPfS_S_iiii,(.L_x_56 - _Z26extract_with_interpolationiPfS_S_iiii)
        .other          _Z26extract_with_interpolationiPfS_S_iiii,@"STO_CUDA_ENTRY STV_DEFAULT"
_Z26extract_with_interpolationiPfS_S_iiii:
.text._Z26extract_with_interpolationiPfS_S_iiii:
[----:B------:R-:W-:Y:S01]  /*0000*/  LDC R1, c[0x0][0x37c] ;  /* 0x0000df00ff017b82 */ /* 0x000fe20000000800 */
[----:B------:R-:W0:Y:S07]  /*0010*/  S2R R0, SR_TID.X ;  /* 0x0000000000007919 */ /* 0x000e2e0000002100 */
[----:B------:R-:W0:Y:S01]  /*0020*/  S2UR UR4, SR_CTAID.X ;  /* 0x00000000000479c3 */ /* 0x000e220000002500 */
[----:B------:R-:W1:Y:S07]  /*0030*/  LDCU UR5, c[0x0][0x380] ;  /* 0x00007000ff0577ac */ /* 0x000e6e0008000800 */
[----:B------:R-:W0:Y:S02]  /*0040*/  LDC R13, c[0x0][0x360] ;  /* 0x0000d800ff0d7b82 */ /* 0x000e240000000800 */
[----:B0-----:R-:W-:-:S05]  /*0050*/  IMAD R13, R13, UR4, R0 ;  /* 0x000000040d0d7c24 */ /* 0x001fca000f8e0200 */
[----:B-1----:R-:W-:-:S13]  /*0060*/  ISETP.GE.AND P0, PT, R13, UR5, PT ;  /* 0x000000050d007c0c */ /* 0x002fda000bf06270 */
[----:B------:R-:W-:Y:S05]  /*0070*/  @P0 EXIT ;  /* 0x000000000000094d */ /* 0x000fea0003800000 */
[----:B------:R-:W0:Y:S02]  /*0080*/  LDC R0, c[0x0][0x3a4] ;  /* 0x0000e900ff007b82 */ /* 0x000e240000000800 */
[----:B0-----:R-:W-:-:S13]  /*0090*/  ISETP.GE.AND P0, PT, R0, 0x1, PT ;  /* 0x000000010000780c */ /* 0x001fda0003f06270 */
[----:B------:R-:W-:Y:S05]  /*00a0*/  @!P0 EXIT ;  /* 0x000000000000894d */ /* 0x000fea0003800000 */
[----:B------:R-:W0:Y:S01]  /*00b0*/  LDC.64 R10, c[0x0][0x3a8] ;  /* 0x0000ea00ff0a7b82 */ /* 0x000e220000000a00 */
[----:B------:R-:W1:Y:S02]  /*00c0*/  LDCU.64 UR6, c[0x0][0x358] ;  /* 0x00006b00ff0677ac */ /* 0x000e640008000a00 */
[----:B01----:R-:W-:-:S07]  /*00d0*/  IMAD R11, R11, R10, RZ ;  /* 0x0000000a0b0b7224 */ /* 0x003fce00078e02ff */
.L_x_50:
[----:B0-2---:R-:W0:Y:S01]  /*00e0*/  LDC.64 R2, c[0x0][0x390] ;  /* 0x0000e400ff027b82 */ /* 0x005e220000000a00 */
[----:B------:R-:W-:-:S07]  /*00f0*/  SHF.L.U32 R5, R13, 0x1, RZ ;  /* 0x000000010d057819 */ /* 0x000fce00000006ff */
[----:B-1----:R-:W1:Y:S01]  /*0100*/  LDC.64 R14, c[0x0][0x3a0] ;  /* 0x0000e800ff0e7b82 */ /* 0x002e620000000a00 */
[----:B0-----:R-:W-:-:S05]  /*0110*/  IMAD.WIDE R2, R5, 0x4, R2 ;  /* 0x0000000405027825 */ /* 0x001fca00078e0202 */
[----:B------:R-:W2:Y:S04]  /*0120*/  LDG.E R12, desc[UR6][R2.64+0x4] ;  /* 0x00000406020c7981 */ /* 0x000ea8000c1e1900 */
[----:B------:R0:W3:Y:S01]  /*0130*/  LDG.E R6, desc[UR6][R2.64] ;  /* 0x0000000602067981 */ /* 0x0000e2000c1e1900 */
[----:B-1----:R-:W-:-:S04]  /*0140*/  IABS R7, R14 ;  /* 0x0000000e00077213 */ /* 0x002fc80000000000 */
[----:B------:R-:W1:Y:S01]  /*0150*/  I2F.RP R0, R7 ;  /* 0x0000000700007306 */ /* 0x000e620000209400 */
[----:B0-----:R-:W-:-:S07]  /*0160*/  IABS R2, R13 ;  /* 0x0000000d00027213 */ /* 0x001fce0000000000 */
[----:B-1----:R-:W0:Y:S02]  /*0170*/  MUFU.RCP R0, R0 ;  /* 0x0000000000007308 */ /* 0x002e240000001000 */
[----:B0-----:R-:W-:-:S06]  /*0180*/  IADD3 R4, PT, PT, R0, 0xffffffe, RZ ;  /* 0x0ffffffe00047810 */ /* 0x001fcc0007ffe0ff */
[----:B------:R0:W1:Y:S02]  /*0190*/  F2I.FTZ.U32.TRUNC.NTZ R5, R4 ;  /* 0x0000000400057305 */ /* 0x000064000021f000 */
[----:B0-----:R-:W-:Y:S01]  /*01a0*/  HFMA2 R4, -RZ, RZ, 0, 0 ;  /* 0x00000000ff047431 */ /* 0x001fe200000001ff */
[----:B-1----:R-:W-:-:S05]  /*01b0*/  IADD3 R8, PT, PT, RZ, -R5, RZ ;  /* 0x80000005ff087210 */ /* 0x002fca0007ffe0ff */
[----:B------:R-:W-:-:S04]  /*01c0*/  IMAD R9, R8, R7, RZ ;  /* 0x0000000708097224 */ /* 0x000fc800078e02ff */
[----:B------:R-:W-:Y:S02]  /*01d0*/  IMAD.HI.U32 R5, R5, R9, R4 ;  /* 0x0000000905057227 */ /* 0x000fe400078e0004 */
[----:B------:R-:W0:Y:S04]  /*01e0*/  LDC.64 R8, c[0x0][0x3a8] ;  /* 0x0000ea00ff087b82 */ /* 0x000e280000000a00 */
[----:B------:R-:W-:-:S05]  /*01f0*/  IMAD.HI.U32 R5, R5, R2, RZ ;  /* 0x0000000205057227 */ /* 0x000fca00078e00ff */
[----:B------:R-:W-:-:S05]  /*0200*/  IADD3 R0, PT, PT, -R5, RZ, RZ ;  /* 0x000000ff05007210 */ /* 0x000fca0007ffe1ff */
[----:B------:R-:W-:Y:S01]  /*0210*/  IMAD R0, R7, R0, R2 ;  /* 0x0000000007007224 */ /* 0x000fe200078e0202 */
[----:B------:R-:W-:-:S04]  /*0220*/  LOP3.LUT R2, R13, R14, RZ, 0x3c, !PT ;  /* 0x0000000e0d027212 */ /* 0x000fc800078e3cff */
[----:B------:R-:W-:Y:S02]  /*0230*/  ISETP.GT.U32.AND P4, PT, R7, R0, PT ;  /* 0x000000000700720c */ /* 0x000fe40003f84070 */
[----:B------:R-:W-:Y:S02]  /*0240*/  ISETP.GE.AND P1, PT, R2, RZ, PT ;  /* 0x000000ff0200720c */ /* 0x000fe40003f26270 */
[----:B0-----:R-:W-:Y:S02]  /*0250*/  IADD3 R17, PT, PT, R8, -0x1, RZ ;  /* 0xffffffff08117810 */ /* 0x001fe40007ffe0ff */
[----:B------:R-:W-:-:S07]  /*0260*/  IADD3 R8, PT, PT, R9, -0x1, RZ ;  /* 0xffffffff09087810 */ /* 0x000fce0007ffe0ff */
[-C--:B------:R-:W-:Y:S02]  /*0270*/  @!P4 IADD3 R0, PT, PT, R0, -R7.reuse, RZ ;  /* 0x800000070000c210 */ /* 0x080fe40007ffe0ff */
[----:B------:R-:W-:Y:S02]  /*0280*/  @!P4 IADD3 R5, PT, PT, R5, 0x1, RZ ;  /* 0x000000010505c810 */ /* 0x000fe40007ffe0ff */
[----:B------:R-:W-:-:S13]  /*0290*/  ISETP.GE.U32.AND P0, PT, R0, R7, PT ;  /* 0x000000070000720c */ /* 0x000fda0003f06070 */
[----:B------:R-:W-:-:S04]  /*02a0*/  @P0 IADD3 R5, PT, PT, R5, 0x1, RZ ;  /* 0x0000000105050810 */ /* 0x000fc80007ffe0ff */
[----:B------:R-:W-:-:S04]  /*02b0*/  MOV R24, R5 ;  /* 0x0000000500187202 */ /* 0x000fc80000000f00 */
[----:B------:R-:W-:Y:S01]  /*02c0*/  @!P1 IADD3 R24, PT, PT, -R24, RZ, RZ ;  /* 0x000000ff18189210 */ /* 0x000fe20007ffe1ff */
[----:B--2---:R-:W0:Y:S08]  /*02d0*/  F2I.FLOOR.NTZ R4, R12 ;  /* 0x0000000c00047305 */ /* 0x004e300000207100 */
[----:B---3--:R-:W1:Y:S01]  /*02e0*/  F2I.FLOOR.NTZ R3, R6 ;  /* 0x0000000600037305 */ /* 0x008e620000207100 */
[----:B0-----:R-:W-:-:S02]  /*02f0*/  ISETP.GE.AND P6, PT, R4, RZ, PT ;  /* 0x000000ff0400720c */ /* 0x001fc40003fc6270 */
[----:B------:R-:W-:Y:S02]  /*0300*/  VIADDMNMX R9, R4, 0x1, R17, PT ;  /* 0x0000000104097846 */ /* 0x000fe40003800111 */
[----:B------:R-:W-:Y:S02]  /*0310*/  VIMNMX R7, PT, PT, R17, R4, PT ;  /* 0x0000000411077248 */ /* 0x000fe40003fe0100 */
[----:B------:R-:W-:Y:S02]  /*0320*/  SEL R9, R9, RZ, P6 ;  /* 0x000000ff09097207 */ /* 0x000fe40003000000 */
[C---:B-1----:R-:W-:Y:S02]  /*0330*/  VIADDMNMX R10, R3.reuse, 0x1, R8, PT ;  /* 0x00000001030a7846 */ /* 0x042fe40003800108 */
[C---:B------:R-:W-:Y:S02]  /*0340*/  ISETP.GT.AND P2, PT, R3.reuse, RZ, PT ;  /* 0x000000ff0300720c */ /* 0x040fe40003f44270 */
[----:B------:R-:W-:-:S02]  /*0350*/  ISETP.GE.AND P5, PT, R3, RZ, PT ;  /* 0x000000ff0300720c */ /* 0x000fc40003fa6270 */
[----:B------:R-:W-:Y:S02]  /*0360*/  VIMNMX R8, PT, PT, R8, R3, PT ;  /* 0x0000000308087248 */ /* 0x000fe40003fe0100 */
[----:B------:R-:W-:Y:S02]  /*0370*/  I2FP.F32.S32 R17, R9 ;  /* 0x0000000900117245 */ /* 0x000fe40000201400 */
[----:B------:R-:W-:Y:S02]  /*0380*/  SEL R10, R10, RZ, P5 ;  /* 0x000000ff0a0a7207 */ /* 0x000fe40002800000 */
[----:B------:R-:W-:Y:S01]  /*0390*/  SEL R8, R8, RZ, P2 ;  /* 0x000000ff08087207 */ /* 0x000fe20001000000 */
[----:B------:R-:W-:Y:S01]  /*03a0*/  FADD R0, -R12, R17 ;  /* 0x000000110c007221 */ /* 0x000fe20000000100 */
[----:B------:R-:W-:Y:S02]  /*03b0*/  ISETP.GT.AND P3, PT, R4, RZ, PT ;  /* 0x000000ff0400720c */ /* 0x000fe40003f64270 */
[----:B------:R-:W-:-:S02]  /*03c0*/  I2FP.F32.S32 R3, R10 ;  /* 0x0000000a00037245 */ /* 0x000fc40000201400 */
[----:B------:R-:W-:Y:S02]  /*03d0*/  I2FP.F32.S32 R17, R8 ;  /* 0x0000000800117245 */ /* 0x000fe40000201400 */
[----:B------:R-:W-:Y:S01]  /*03e0*/  SEL R7, R7, RZ, P3 ;  /* 0x000000ff07077207 */ /* 0x000fe20001800000 */
[----:B------:R-:W-:Y:S01]  /*03f0*/  FADD R3, -R6, R3 ;  /* 0x0000000306037221 */ /* 0x000fe20000000100 */
[----:B------:R-:W-:Y:S01]  /*0400*/  ISETP.NE.AND P2, PT, R14, RZ, PT ;  /* 0x000000ff0e00720c */ /* 0x000fe20003f45270 */
[----:B------:R-:W-:Y:S01]  /*0410*/  FADD R17, R6, -R17 ;  /* 0x8000001106117221 */ /* 0x000fe20000000000 */
[----:B------:R-:W-:Y:S02]  /*0420*/  I2FP.F32.S32 R19, R7 ;  /* 0x0000000700137245 */ /* 0x000fe40000201400 */
[----:B------:R-:W-:Y:S02]  /*0430*/  ISETP.NE.AND P0, PT, R8, R10, PT ;  /* 0x0000000a0800720c */ /* 0x000fe40003f05270 */
[----:B------:R-:W-:Y:S01]  /*0440*/  ISETP.NE.AND P3, PT, R7, R9, PT ;  /* 0x000000090700720c */ /* 0x000fe20003f65270 */
[----:B------:R-:W-:Y:S01]  /*0450*/  FADD R19, R12, -R19 ;  /* 0x800000130c137221 */ /* 0x000fe20000000000 */
[----:B------:R-:W-:-:S02]  /*0460*/  FSEL R3, R3, 1, P0 ;  /* 0x3f80000003037808 */ /* 0x000fc40000000000 */
[----:B------:R-:W-:Y:S02]  /*0470*/  FSEL R17, R17, RZ, P0 ;  /* 0x000000ff11117208 */ /* 0x000fe40000000000 */
[----:B------:R-:W-:Y:S02]  /*0480*/  ISETP.GE.U32.AND P0, PT, R15, 0x4, PT ;  /* 0x000000040f00780c */ /* 0x000fe40003f06070 */
[----:B------:R-:W-:Y:S02]  /*0490*/  FSEL R0, R0, 1, P3 ;  /* 0x3f80000000007808 */ /* 0x000fe40001800000 */
[----:B------:R-:W-:Y:S02]  /*04a0*/  FSEL R12, R19, RZ, P3 ;  /* 0x000000ff130c7208 */ /* 0x000fe40001800000 */
[----:B------:R-:W-:Y:S01]  /*04b0*/  @!P2 LOP3.LUT R24, RZ, R14, RZ, 0x33, !PT ;  /* 0x0000000eff18a212 */ /* 0x000fe200078e33ff */
[-C--:B------:R-:W-:Y:S01]  /*04c0*/  FMUL R6, R3, R0.reuse ;  /* 0x0000000003067220 */ /* 0x080fe20000400000 */
[----:B------:R-:W-:Y:S01]  /*04d0*/  FMUL R2, R17, R0 ;  /* 0x0000000011027220 */ /* 0x000fe20000400000 */
[-C--:B------:R-:W-:Y:S01]  /*04e0*/  FMUL R4, R3, R12.reuse ;  /* 0x0000000c03047220 */ /* 0x080fe20000400000 */
[----:B------:R-:W-:Y:S01]  /*04f0*/  IADD3 R3, PT, PT, -R24, RZ, RZ ;  /* 0x000000ff18037210 */ /* 0x000fe20007ffe1ff */
[----:B------:R-:W-:Y:S01]  /*0500*/  FMUL R0, R17, R12 ;  /* 0x0000000c11007220 */ /* 0x000fe20000400000 */
[----:B------:R-:W-:-:S02]  /*0510*/  HFMA2 R12, -RZ, RZ, 0, 0 ;  /* 0x00000000ff0c7431 */ /* 0x000fc400000001ff */
[----:B------:R-:W-:Y:S02]  /*0520*/  IMAD R5, R24, R15, RZ ;  /* 0x0000000f18057224 */ /* 0x000fe400078e02ff */
[----:B------:R-:W-:Y:S01]  /*0530*/  IMAD R3, R14, R3, R13 ;  /* 0x000000030e037224 */ /* 0x000fe200078e020d */
[----:B------:R-:W-:Y:S06]  /*0540*/  @!P0 BRA `(.L_x_46) ;  /* 0x0000000400d08947 */ /* 0x000fec0003800000 */
[----:B------:R-:W0:Y:S01]  /*0550*/  LDC.64 R20, c[0x0][0x3a8] ;  /* 0x0000ea00ff147b82 */ /* 0x000e220000000a00 */
[----:B------:R-:W1:Y:S01]  /*0560*/  LDCU UR5, c[0x0][0x3a4] ;  /* 0x00007480ff0577ac */ /* 0x000e620008000800 */
[----:B------:R-:W-:Y:S01]  /*0570*/  IADD3 R16, PT, PT, R5, 0x2, RZ ;  /* 0x0000000205107810 */ /* 0x000fe20007ffe0ff */
[----:B------:R-:W-:Y:S01]  /*0580*/  IMAD R12, R15, R14, RZ ;  /* 0x0000000e0f0c7224 */ /* 0x000fe200078e02ff */
[----:B------:R-:W-:-:S03]  /*0590*/  IADD3 R17, PT, PT, R5, 0x3, RZ ;  /* 0x0000000305117810 */ /* 0x000fc60007ffe0ff */
[----:B------:R-:W-:Y:S01]  /*05a0*/  IMAD R41, R24, R12, R3 ;  /* 0x0000000c18297224 */ /* 0x000fe200078e0203 */
[----:B-1----:R-:W-:-:S04]  /*05b0*/  ULOP3.LUT UR4, UR5, 0x7ffffffc, URZ, 0xc0, !UPT ;  /* 0x7ffffffc05047892 */ /* 0x002fc8000f8ec0ff */
[----:B------:R-:W-:Y:S01]  /*05c0*/  UIADD3 UR4, UPT, UPT, -UR4, URZ, URZ ;  /* 0x000000ff04047290 */ /* 0x000fe2000fffe1ff */
[CC--:B0-----:R-:W-:Y:S02]  /*05d0*/  IMAD R38, R16.reuse, R20.reuse, R9 ;  /* 0x0000001410267224 */ /* 0x0c1fe400078e0209 */
[-C--:B------:R-:W-:Y:S02]  /*05e0*/  IMAD R34, R16, R20.reuse, R7 ;  /* 0x0000001410227224 */ /* 0x080fe400078e0207 */
[CC--:B------:R-:W-:Y:S01]  /*05f0*/  IMAD R36, R17.reuse, R20.reuse, R9 ;  /* 0x0000001411247224 */ /* 0x0c0fe200078e0209 */
[----:B------:R-:W-:Y:S01]  /*0600*/  MOV R40, UR4 ;  /* 0x0000000400287c02 */ /* 0x000fe20008000f00 */
[----:B------:R-:W-:Y:S02]  /*0610*/  IMAD R16, R20, UR5, RZ ;  /* 0x0000000514107c24 */ /* 0x000fe4000f8e02ff */
[-C--:B------:R-:W-:Y:S02]  /*0620*/  IMAD R17, R17, R20.reuse, R7 ;  /* 0x0000001411117224 */ /* 0x080fe400078e0207 */
[----:B------:R-:W-:-:S02]  /*0630*/  IMAD R20, R5, R20, R20 ;  /* 0x0000001405147224 */ /* 0x000fc400078e0214 */
[CC--:B------:R-:W-:Y:S02]  /*0640*/  IMAD R12, R24.reuse, R16.reuse, R9 ;  /* 0x00000010180c7224 */ /* 0x0c0fe400078e0209 */
[----:B------:R-:W-:Y:S01]  /*0650*/  IMAD R24, R24, R16, R7 ;  /* 0x0000001018187224 */ /* 0x000fe200078e0207 */
[-C--:B------:R-:W-:Y:S01]  /*0660*/  IADD3 R15, PT, PT, R9, R20.reuse, RZ ;  /* 0x00000014090f7210 */ /* 0x080fe20007ffe0ff */
[-C--:B------:R-:W-:Y:S01]  /*0670*/  IMAD R23, R17, R21.reuse, R10 ;  /* 0x0000001511177224 */ /* 0x080fe200078e020a */
[----:B------:R-:W-:Y:S01]  /*0680*/  IADD3 R16, PT, PT, R7, R20, RZ ;  /* 0x0000001407107210 */ /* 0x000fe20007ffe0ff */
[-C--:B------:R-:W-:Y:S02]  /*0690*/  IMAD R19, R17, R21.reuse, R8 ;  /* 0x0000001511137224 */ /* 0x080fe400078e0208 */
[-CC-:B------:R-:W-:Y:S02]  /*06a0*/  IMAD R39, R38, R21.reuse, R10.reuse ;  /* 0x0000001526277224 */ /* 0x180fe400078e020a */
[----:B------:R-:W-:-:S02]  /*06b0*/  IMAD R37, R36, R21, R10 ;  /* 0x0000001524257224 */ /* 0x000fc400078e020a */
[-CC-:B------:R-:W-:Y:S02]  /*06c0*/  IMAD R35, R34, R21.reuse, R10.reuse ;  /* 0x0000001522237224 */ /* 0x180fe400078e020a */
[-CC-:B------:R-:W-:Y:S02]  /*06d0*/  IMAD R17, R15, R21.reuse, R10.reuse ;  /* 0x000000150f117224 */ /* 0x180fe400078e020a */
[CC--:B------:R-:W-:Y:S02]  /*06e0*/  IMAD R22, R12.reuse, R21.reuse, R10 ;  /* 0x000000150c167224 */ /* 0x0c0fe400078e020a */
[-C--:B------:R-:W-:Y:S02]  /*06f0*/  IMAD R20, R12, R21.reuse, R8 ;  /* 0x000000150c147224 */ /* 0x080fe400078e0208 */
[-C--:B------:R-:W-:Y:S02]  /*0700*/  IMAD R18, R16, R21.reuse, R10 ;  /* 0x0000001510127224 */ /* 0x080fe400078e020a */
[----:B------:R-:W-:-:S02]  /*0710*/  IMAD R38, R38, R21, R8 ;  /* 0x0000001526267224 */ /* 0x000fc400078e0208 */
[-CC-:B------:R-:W-:Y:S02]  /*0720*/  IMAD R36, R36, R21.reuse, R8.reuse ;  /* 0x0000001524247224 */ /* 0x180fe400078e0208 */
[-CC-:B------:R-:W-:Y:S02]  /*0730*/  IMAD R34, R34, R21.reuse, R8.reuse ;  /* 0x0000001522227224 */ /* 0x180fe400078e0208 */
[-CC-:B------:R-:W-:Y:S02]  /*0740*/  IMAD R15, R15, R21.reuse, R8.reuse ;  /* 0x000000150f0f7224 */ /* 0x180fe400078e0208 */
[-C--:B------:R-:W-:Y:S02]  /*0750*/  IMAD R16, R16, R21.reuse, R8 ;  /* 0x0000001510107224 */ /* 0x080fe400078e0208 */
[CC--:B------:R-:W-:Y:S02]  /*0760*/  IMAD R12, R24.reuse, R21.reuse, R10 ;  /* 0x00000015180c7224 */ /* 0x0c0fe400078e020a */
[----:B------:R-:W-:-:S07]  /*0770*/  IMAD R21, R24, R21, R8 ;  /* 0x0000001518157224 */ /* 0x000fce00078e0208 */
.L_x_47:
[----:B0-----:R-:W0:Y:S08]  /*0780*/  LDC.64 R26, c[0x0][0x388] ;  /* 0x0000e200ff1a7b82 */ /* 0x001e300000000a00 */
[----:B------:R-:W1:Y:S01]  /*0790*/  LDC.64 R24, c[0x0][0x398] ;  /* 0x0000e600ff187b82 */ /* 0x000e620000000a00 */
[----:B0-----:R-:W-:-:S04]  /*07a0*/  IMAD.WIDE R30, R20, 0x4, R26 ;  /* 0x00000004141e7825 */ /* 0x001fc800078e021a */
[--C-:B------:R-:W-:Y:S02]  /*07b0*/  IMAD.WIDE R28, R21, 0x4, R26.reuse ;  /* 0x00000004151c7825 */ /* 0x100fe400078e021a */
[----:B------:R-:W2:Y:S02]  /*07c0*/  LDG.E R31, desc[UR6][R30.64] ;  /* 0x000000061e1f7981 */ /* 0x000ea4000c1e1900 */
[--C-:B------:R-:W-:Y:S02]  /*07d0*/  IMAD.WIDE R42, R12, 0x4, R26.reuse ;  /* 0x000000040c2a7825 */ /* 0x100fe400078e021a */
[----:B------:R-:W3:Y:S02]  /*07e0*/  LDG.E R29, desc[UR6][R28.64] ;  /* 0x000000061c1d7981 */ /* 0x000ee4000c1e1900 */
[----:B------:R-:W-:Y:S02]  /*07f0*/  IMAD.WIDE R32, R22, 0x4, R26 ;  /* 0x0000000416207825 */ /* 0x000fe400078e021a */
[----:B------:R-:W4:Y:S04]  /*0800*/  LDG.E R42, desc[UR6][R42.64] ;  /* 0x000000062a2a7981 */ /* 0x000f28000c1e1900 */
[----:B------:R-:W5:Y:S01]  /*0810*/  LDG.E R32, desc[UR6][R32.64] ;  /* 0x0000000620207981 */ /* 0x000f62000c1e1900 */
[----:B-1----:R-:W-:-:S04]  /*0820*/  IMAD.WIDE R24, R41, 0x4, R24 ;  /* 0x0000000429187825 */ /* 0x002fc800078e0218 */
[----:B--2---:R-:W-:Y:S01]  /*0830*/  FMUL R45, R4, R31 ;  /* 0x0000001f042d7220 */ /* 0x004fe20000400000 */
[----:B------:R-:W-:-:S04]  /*0840*/  IMAD.WIDE R30, R15, 0x4, R26 ;  /* 0x000000040f1e7825 */ /* 0x000fc800078e021a */
[----:B---3--:R-:W-:Y:S01]  /*0850*/  FFMA R45, R6, R29, R45 ;  /* 0x0000001d062d7223 */ /* 0x008fe2000000002d */
[----:B------:R-:W-:-:S04]  /*0860*/  IMAD.WIDE R28, R16, 0x4, R26 ;  /* 0x00000004101c7825 */ /* 0x000fc800078e021a */
[----:B----4-:R-:W-:-:S04]  /*0870*/  FFMA R45, R2, R42, R45 ;  /* 0x0000002a022d7223 */ /* 0x010fc8000000002d */
[----:B-----5:R-:W-:Y:S01]  /*0880*/  FFMA R45, R0, R32, R45 ;  /* 0x00000020002d7223 */ /* 0x020fe2000000002d */
[----:B------:R-:W-:-:S04]  /*0890*/  IMAD.WIDE R32, R18, 0x4, R26 ;  /* 0x0000000412207825 */ /* 0x000fc800078e021a */
[----:B------:R0:W-:Y:S04]  /*08a0*/  STG.E desc[UR6][R24.64], R45 ;  /* 0x0000002d18007986 */ /* 0x0001e8000c101906 */
[----:B------:R-:W2:Y:S01]  /*08b0*/  LDG.E R31, desc[UR6][R30.64] ;  /* 0x000000061e1f7981 */ /* 0x000ea2000c1e1900 */
[----:B------:R-:W-:-:S03]  /*08c0*/  IMAD.WIDE R42, R17, 0x4, R26 ;  /* 0x00000004112a7825 */ /* 0x000fc600078e021a */
[----:B------:R-:W3:Y:S04]  /*08d0*/  LDG.E R29, desc[UR6][R28.64] ;  /* 0x000000061c1d7981 */ /* 0x000ee8000c1e1900 */
[----:B------:R-:W4:Y:S04]  /*08e0*/  LDG.E R33, desc[UR6][R32.64] ;  /* 0x0000000620217981 */ /* 0x000f28000c1e1900 */
[----:B------:R-:W5:Y:S01]  /*08f0*/  LDG.E R43, desc[UR6][R42.64] ;  /* 0x000000062a2b7981 */ /* 0x000f62000c1e1900 */
[----:B0-----:R-:W-:-:S04]  /*0900*/  IMAD.WIDE R24, R14, 0x4, R24 ;  /* 0x000000040e187825 */ /* 0x001fc800078e0218 */
        /* <DEDUP_REMOVED lines=27> */
[----:B0-----:R-:W-:Y:S01]  /*0ac0*/  IMAD.WIDE R24, R14, 0x4, R24 ;  /* 0x000000040e187825 */ /* 0x001fe200078e0218 */
[----:B------:R-:W-:-:S02]  /*0ad0*/  IADD3 R40, PT, PT, R40, 0x4, RZ ;  /* 0x0000000428287810 */ /* 0x000fc40007ffe0ff */
[C---:B------:R-:W-:Y:S02]  /*0ae0*/  LEA R17, R11.reuse, R17, 0x2 ;  /* 0x000000110b117211 */ /* 0x040fe400078e10ff */
[----:B------:R-:W-:Y:S02]  /*0af0*/  ISETP.NE.AND P0, PT, R40, RZ, PT ;  /* 0x000000ff2800720c */ /* 0x000fe40003f05270 */
[C---:B------:R-:W-:Y:S02]  /*0b00*/  LEA R15, R11.reuse, R15, 0x2 ;  /* 0x0000000f0b0f7211 */ /* 0x040fe400078e10ff */
[C---:B------:R-:W-:Y:S02]  /*0b10*/  LEA R39, R11.reuse, R39, 0x2 ;  /* 0x000000270b277211 */ /* 0x040fe400078e10ff */
[C---:B------:R-:W-:Y:S02]  /*0b20*/  LEA R38, R11.reuse, R38, 0x2 ;  /* 0x000000260b267211 */ /* 0x040fe400078e10ff */
[----:B------:R-:W-:-:S02]  /*0b30*/  LEA R37, R11, R37, 0x2 ;  /* 0x000000250b257211 */ /* 0x000fc400078e10ff */
[C---:B------:R-:W-:Y:S02]  /*0b40*/  LEA R36, R11.reuse, R36, 0x2 ;  /* 0x000000240b247211 */ /* 0x040fe400078e10ff */
[C---:B------:R-:W-:Y:S02]  /*0b50*/  LEA R22, R11.reuse, R22, 0x2 ;  /* 0x000000160b167211 */ /* 0x040fe400078e10ff */
        /* <DEDUP_REMOVED lines=8> */
[----:B------:R-:W-:Y:S02]  /*0be0*/  LEA R21, R11, R21, 0x2 ;  /* 0x000000150b157211 */ /* 0x000fe400078e10ff */
[----:B------:R-:W-:Y:S01]  /*0bf0*/  LEA R41, R14, R41, 0x2 ;  /* 0x000000290e297211 */ /* 0x000fe200078e10ff */
[----:B--2---:R-:W-:-:S04]  /*0c00*/  FMUL R43, R4, R31 ;  /* 0x0000001f042b7220 */ /* 0x004fc80000400000 */
[----:B---3--:R-:W-:-:S04]  /*0c10*/  FFMA R43, R6, R29, R43 ;  /* 0x0000001d062b7223 */ /* 0x008fc8000000002b */
[----:B----4-:R-:W-:-:S04]  /*0c20*/  FFMA R43, R2, R32, R43 ;  /* 0x00000020022b7223 */ /* 0x010fc8000000002b */
[----:B-----5:R-:W-:-:S05]  /*0c30*/  FFMA R43, R0, R26, R43 ;  /* 0x0000001a002b7223 */ /* 0x020fca000000002b */
[----:B------:R0:W-:Y:S01]  /*0c40*/  STG.E desc[UR6][R24.64], R43 ;  /* 0x0000002b18007986 */ /* 0x0001e2000c101906 */
[----:B------:R-:W-:Y:S05]  /*0c50*/  @P0 BRA `(.L_x_47) ;  /* 0xfffffff800c80947 */ /* 0x000fea000383ffff */
[----:B------:R-:W1:Y:S02]  /*0c60*/  LDCU UR4, c[0x0][0x3a4] ;  /* 0x00007480ff0477ac */ /* 0x000e640008000800 */
[----:B-1----:R-:W-:-:S06]  /*0c70*/  ULOP3.LUT UR4, UR4, 0x7ffffffc, URZ, 0xc0, !UPT ;  /* 0x7ffffffc04047892 */ /* 0x002fcc000f8ec0ff */
[----:B------:R-:W-:-:S07]  /*0c80*/  MOV R12, UR4 ;  /* 0x00000004000c7c02 */ /* 0x000fce0008000f00 */
.L_x_46:
[----:B------:R-:W1:Y:S02]  /*0c90*/  LDCU UR4, c[0x0][0x3a4] ;  /* 0x00007480ff0477ac */ /* 0x000e640008000800 */
[----:B-1----:R-:W-:-:S09]  /*0ca0*/  ULOP3.LUT UP0, UR5, UR4, 0x3, URZ, 0xc0, !UPT ;  /* 0x0000000304057892 */ /* 0x002fd2000f80c0ff */
[----:B------:R-:W-:Y:S05]  /*0cb0*/  BRA.U !UP0, `(.L_x_48) ;  /* 0x0000000508307547 */ /* 0x000fea000b800000 */
[----:B------:R-:W-:Y:S02]  /*0cc0*/  UISETP.NE.AND UP0, UPT, UR5, 0x1, UPT ;  /* 0x000000010500788c */ /* 0x000fe4000bf05270 */
[----:B------:R-:W-:-:S04]  /*0cd0*/  ULOP3.LUT UR4, UR4, 0x1, URZ, 0xc0, !UPT ;  /* 0x0000000104047892 */ /* 0x000fc8000f8ec0ff */
[----:B------:R-:W-:-:S03]  /*0ce0*/  UISETP.NE.U32.AND UP1, UPT, UR4, 0x1, UPT ;  /* 0x000000010400788c */ /* 0x000fc6000bf25070 */
[----:B------:R-:W-:Y:S08]  /*0cf0*/  BRA.U !UP0, `(.L_x_49) ;  /* 0x0000000108b87547 */ /* 0x000ff0000b800000 */
[----:B------:R-:W1:Y:S01]  /*0d00*/  LDCU.64 UR4, c[0x0][0x3a8] ;  /* 0x00007500ff0477ac */ /* 0x000e620008000a00 */
[----:B------:R-:W2:Y:S01]  /*0d10*/  LDC.64 R16, c[0x0][0x388] ;  /* 0x0000e200ff107b82 */ /* 0x000ea20000000a00 */
[----:B------:R-:W-:-:S07]  /*0d20*/  IADD3 R28, PT, PT, R5, R12, RZ ;  /* 0x0000000c051c7210 */ /* 0x000fce0007ffe0ff */
[----:B------:R-:W3:Y:S01]  /*0d30*/  LDC.64 R18, c[0x0][0x398] ;  /* 0x0000e600ff127b82 */ /* 0x000ee20000000a00 */
[C---:B-1----:R-:W-:Y:S02]  /*0d40*/  IMAD R29, R28.reuse, UR4, R9 ;  /* 0x000000041c1d7c24 */ /* 0x042fe4000f8e0209 */
[----:B------:R-:W-:Y:S02]  /*0d50*/  IMAD R15, R28, UR4, R7 ;  /* 0x000000041c0f7c24 */ /* 0x000fe4000f8e0207 */
[--C-:B0-----:R-:W-:Y:S02]  /*0d60*/  IMAD R25, R29, UR5, R8.reuse ;  /* 0x000000051d197c24 */ /* 0x101fe4000f8e0208 */
[----:B------:R-:W-:Y:S02]  /*0d70*/  IMAD R21, R15, UR5, R8 ;  /* 0x000000050f157c24 */ /* 0x000fe4000f8e0208 */
[----:B--2---:R-:W-:-:S04]  /*0d80*/  IMAD.WIDE R24, R25, 0x4, R16 ;  /* 0x0000000419187825 */ /* 0x004fc800078e0210 */
[----:B------:R-:W-:Y:S02]  /*0d90*/  IMAD R23, R15, UR5, R10 ;  /* 0x000000050f177c24 */ /* 0x000fe4000f8e020a */
[--C-:B------:R-:W-:Y:S01]  /*0da0*/  IMAD.WIDE R20, R21, 0x4, R16.reuse ;  /* 0x0000000415147825 */ /* 0x100fe200078e0210 */
[----:B------:R-:W2:Y:S03]  /*0db0*/  LDG.E R25, desc[UR6][R24.64] ;  /* 0x0000000618197981 */ /* 0x000ea6000c1e1900 */
[----:B------:R-:W-:Y:S02]  /*0dc0*/  IMAD.WIDE R22, R23, 0x4, R16 ;  /* 0x0000000417167825 */ /* 0x000fe400078e0210 */
[----:B------:R-:W4:Y:S02]  /*0dd0*/  LDG.E R21, desc[UR6][R20.64] ;  /* 0x0000000614157981 */ /* 0x000f24000c1e1900 */
[----:B------:R-:W-:-:S02]  /*0de0*/  IMAD R27, R29, UR5, R10 ;  /* 0x000000051d1b7c24 */ /* 0x000fc4000f8e020a */
[----:B------:R0:W5:Y:S02]  /*0df0*/  LDG.E R22, desc[UR6][R22.64] ;  /* 0x0000000616167981 */ /* 0x000164000c1e1900 */
[----:B------:R-:W-:-:S06]  /*0e00*/  IMAD.WIDE R26, R27, 0x4, R16 ;  /* 0x000000041b1a7825 */ /* 0x000fcc00078e0210 */
[----:B------:R-:W5:Y:S01]  /*0e10*/  LDG.E R26, desc[UR6][R26.64] ;  /* 0x000000061a1a7981 */ /* 0x000f62000c1e1900 */
[----:B------:R-:W-:Y:S02]  /*0e20*/  IADD3 R29, PT, PT, R29, UR4, RZ ;  /* 0x000000041d1d7c10 */ /* 0x000fe4000fffe0ff */
[----:B------:R-:W-:-:S05]  /*0e30*/  IADD3 R15, PT, PT, R15, UR4, RZ ;  /* 0x000000040f0f7c10 */ /* 0x000fca000fffe0ff */
[----:B0-----:R-:W-:Y:S02]  /*0e40*/  IMAD R23, R15, UR5, R8 ;  /* 0x000000050f177c24 */ /* 0x001fe4000f8e0208 */
[----:B--2---:R-:W-:Y:S01]  /*0e50*/  FMUL R31, R4, R25 ;  /* 0x00000019041f7220 */ /* 0x004fe20000400000 */
[----:B------:R-:W-:-:S03]  /*0e60*/  IMAD R25, R28, R14, R3 ;  /* 0x0000000e1c197224 */ /* 0x000fc600078e0203 */
[----:B----4-:R-:W-:Y:S01]  /*0e70*/  FFMA R31, R6, R21, R31 ;  /* 0x00000015061f7223 */ /* 0x010fe2000000001f */
[----:B------:R-:W-:Y:S02]  /*0e80*/  IMAD R21, R29, UR5, R8 ;  /* 0x000000051d157c24 */ /* 0x000fe4000f8e0208 */
[----:B---3--:R-:W-:-:S04]  /*0e90*/  IMAD.WIDE R18, R25, 0x4, R18 ;  /* 0x0000000419127825 */ /* 0x008fc800078e0212 */
[----:B-----5:R-:W-:Y:S01]  /*0ea0*/  FFMA R31, R2, R22, R31 ;  /* 0x00000016021f7223 */ /* 0x020fe2000000001f */
[----:B------:R-:W-:-:S04]  /*0eb0*/  IMAD.WIDE R20, R21, 0x4, R16 ;  /* 0x0000000415147825 */ /* 0x000fc800078e0210 */
[----:B------:R-:W-:Y:S02]  /*0ec0*/  IMAD R25, R15, UR5, R10 ;  /* 0x000000050f197c24 */ /* 0x000fe4000f8e020a */
[----:B------:R-:W-:Y:S01]  /*0ed0*/  FFMA R31, R0, R26, R31 ;  /* 0x0000001a001f7223 */ /* 0x000fe2000000001f */
[----:B------:R-:W-:-:S04]  /*0ee0*/  IMAD.WIDE R22, R23, 0x4, R16 ;  /* 0x0000000417167825 */ /* 0x000fc800078e0210 */
[----:B------:R0:W-:Y:S01]  /*0ef0*/  STG.E desc[UR6][R18.64], R31 ;  /* 0x0000001f12007986 */ /* 0x0001e2000c101906 */
[----:B------:R-:W-:-:S03]  /*0f00*/  IMAD R29, R29, UR5, R10 ;  /* 0x000000051d1d7c24 */ /* 0x000fc6000f8e020a */
[----:B------:R-:W2:Y:S01]  /*0f10*/  LDG.E R21, desc[UR6][R20.64] ;  /* 0x0000000614157981 */ /* 0x000ea2000c1e1900 */
[----:B------:R-:W-:-:S03]  /*0f20*/  IMAD.WIDE R24, R25, 0x4, R16 ;  /* 0x0000000419187825 */ /* 0x000fc600078e0210 */
[----:B------:R-:W3:Y:S01]  /*0f30*/  LDG.E R23, desc[UR6][R22.64] ;  /* 0x0000000616177981 */ /* 0x000ee2000c1e1900 */
[----:B------:R-:W-:-:S03]  /*0f40*/  IMAD.WIDE R16, R29, 0x4, R16 ;  /* 0x000000041d107825 */ /* 0x000fc600078e0210 */
[----:B------:R-:W4:Y:S04]  /*0f50*/  LDG.E R24, desc[UR6][R24.64] ;  /* 0x0000000618187981 */ /* 0x000f28000c1e1900 */
[----:B------:R-:W5:Y:S01]  /*0f60*/  LDG.E R16, desc[UR6][R16.64] ;  /* 0x0000000610107981 */ /* 0x000f62000c1e1900 */
[----:B0-----:R-:W-:Y:S01]  /*0f70*/  IMAD.WIDE R18, R14, 0x4, R18 ;  /* 0x000000040e127825 */ /* 0x001fe200078e0212 */
[----:B------:R-:W-:-:S03]  /*0f80*/  IADD3 R12, PT, PT, R12, 0x2, RZ ;  /* 0x000000020c0c7810 */ /* 0x000fc60007ffe0ff */
[----:B--2---:R-:W-:-:S04]  /*0f90*/  FMUL R15, R4, R21 ;  /* 0x00000015040f7220 */ /* 0x004fc80000400000 */
[----:B---3--:R-:W-:-:S04]  /*0fa0*/  FFMA R15, R6, R23, R15 ;  /* 0x00000017060f7223 */ /* 0x008fc8000000000f */
[----:B----4-:R-:W-:-:S04]  /*0fb0*/  FFMA R15, R2, R24, R15 ;  /* 0x00000018020f7223 */ /* 0x010fc8000000000f */
[----:B-----5:R-:W-:-:S05]  /*0fc0*/  FFMA R15, R0, R16, R15 ;  /* 0x00000010000f7223 */ /* 0x020fca000000000f */
[----:B------:R1:W-:Y:S02]  /*0fd0*/  STG.E desc[UR6][R18.64], R15 ;  /* 0x0000000f12007986 */ /* 0x0003e4000c101906 */
.L_x_49:
[----:B------:R-:W-:Y:S05]  /*0fe0*/  BRA.U UP1, `(.L_x_48) ;  /* 0x0000000101647547 */ /* 0x000fea000b800000 */
[----:B------:R-:W2:Y:S01]  /*0ff0*/  LDCU.64 UR4, c[0x0][0x3a8] ;  /* 0x00007500ff0477ac */ /* 0x000ea20008000a00 */
[----:B------:R-:W3:Y:S01]  /*1000*/  LDC.64 R16, c[0x0][0x388] ;  /* 0x0000e200ff107b82 */ /* 0x000ee20000000a00 */
[----:B------:R-:W-:-:S07]  /*1010*/  IADD3 R12, PT, PT, R5, R12, RZ ;  /* 0x0000000c050c7210 */ /* 0x000fce0007ffe0ff */
[----:B------:R-:W4:Y:S01]  /*1020*/  LDC.64 R22, c[0x0][0x398] ;  /* 0x0000e600ff167b82 */ /* 0x000f220000000a00 */
[C---:B--2---:R-:W-:Y:S02]  /*1030*/  IMAD R5, R12.reuse, UR4, R9 ;  /* 0x000000040c057c24 */ /* 0x044fe4000f8e0209 */
[----:B------:R-:W-:Y:S02]  /*1040*/  IMAD R7, R12, UR4, R7 ;  /* 0x000000040c077c24 */ /* 0x000fe4000f8e0207 */
[--C-:B-1----:R-:W-:Y:S02]  /*1050*/  IMAD R19, R5, UR5, R8.reuse ;  /* 0x0000000505137c24 */ /* 0x102fe4000f8e0208 */
[----:B------:R-:W-:Y:S02]  /*1060*/  IMAD R9, R7, UR5, R8 ;  /* 0x0000000507097c24 */ /* 0x000fe4000f8e0208 */
[----:B---3--:R-:W-:-:S04]  /*1070*/  IMAD.WIDE R18, R19, 0x4, R16 ;  /* 0x0000000413127825 */ /* 0x008fc800078e0210 */
[----:B------:R-:W-:Y:S02]  /*1080*/  IMAD R21, R7, UR5, R10 ;  /* 0x0000000507157c24 */ /* 0x000fe4000f8e020a */
[----:B------:R-:W-:Y:S01]  /*1090*/  IMAD.WIDE R8, R9, 0x4, R16 ;  /* 0x0000000409087825 */ /* 0x000fe200078e0210 */
[----:B------:R-:W2:Y:S03]  /*10a0*/  LDG.E R19, desc[UR6][R18.64] ;  /* 0x0000000612137981 */ /* 0x000ea6000c1e1900 */
[----:B------:R-:W-:Y:S02]  /*10b0*/  IMAD R5, R5, UR5, R10 ;  /* 0x0000000505057c24 */ /* 0x000fe4000f8e020a */
[--C-:B------:R-:W-:Y:S01]  /*10c0*/  IMAD.WIDE R20, R21, 0x4, R16.reuse ;  /* 0x0000000415147825 */ /* 0x100fe200078e0210 */
[----:B------:R-:W3:Y:S03]  /*10d0*/  LDG.E R9, desc[UR6][R8.64] ;  /* 0x0000000608097981 */ /* 0x000ee6000c1e1900 */
[----:B------:R-:W-:-:S02]  /*10e0*/  IMAD.WIDE R16, R5, 0x4, R16 ;  /* 0x0000000405107825 */ /* 0x000fc400078e0210 */
[----:B------:R-:W5:Y:S04]  /*10f0*/  LDG.E R20, desc[UR6][R20.64] ;  /* 0x0000000614147981 */ /* 0x000f68000c1e1900 */
[----:B------:R-:W4:Y:S01]  /*1100*/  LDG.E R16, desc[UR6][R16.64] ;  /* 0x0000000610107981 */ /* 0x000f22000c1e1900 */
[----:B------:R-:W-:Y:S02]  /*1110*/  IMAD R3, R12, R14, R3 ;  /* 0x0000000e0c037224 */ /* 0x000fe400078e0203 */
[----:B--2---:R-:W-:-:S04]  /*1120*/  FMUL R5, R4, R19 ;  /* 0x0000001304057220 */ /* 0x004fc80000400000 */
[----:B---3--:R-:W-:-:S04]  /*1130*/  FFMA R5, R6, R9, R5 ;  /* 0x0000000906057223 */ /* 0x008fc80000000005 */
[----:B-----5:R-:W-:Y:S01]  /*1140*/  FFMA R5, R2, R20, R5 ;  /* 0x0000001402057223 */ /* 0x020fe20000000005 */
[----:B----4-:R-:W-:-:S04]  /*1150*/  IMAD.WIDE R2, R3, 0x4, R22 ;  /* 0x0000000403027825 */ /* 0x010fc800078e0216 */
[----:B------:R-:W-:-:S05]  /*1160*/  FFMA R5, R0, R16, R5 ;  /* 0x0000001000057223 */ /* 0x000fca0000000005 */
[----:B------:R2:W-:Y:S02]  /*1170*/  STG.E desc[UR6][R2.64], R5 ;  /* 0x0000000502007986 */ /* 0x0005e4000c101906 */
.L_x_48:
[----:B------:R-:W3:Y:S01]  /*1180*/  LDCU UR4, c[0x0][0x360] ;  /* 0x00006c00ff0477ac */ /* 0x000ee20008000800 */
[----:B------:R-:W3:Y:S01]  /*1190*/  LDC R0, c[0x0][0x370] ;  /* 0x0000dc00ff007b82 */ /* 0x000ee20000000800 */
[----:B------:R-:W4:Y:S01]  /*11a0*/  LDCU UR5, c[0x0][0x380] ;  /* 0x00007000ff0577ac */ /* 0x000f220008000800 */
[----:B---3--:R-:W-:-:S05]  /*11b0*/  IMAD R13, R0, UR4, R13 ;  /* 0x00000004000d7c24 */ /* 0x008fca000f8e020d */
[----:B----4-:R-:W-:-:S13]  /*11c0*/  ISETP.GE.AND P0, PT, R13, UR5, PT ;  /* 0x000000050d007c0c */ /* 0x010fda000bf06270 */
[----:B------:R-:W-:Y:S05]  /*11d0*/  @!P0 BRA `(.L_x_50) ;  /* 0xffffffec00c08947 */ /* 0x000fea000383ffff */
[----:B------:R-:W-:Y:S05]  /*11e0*/  EXIT ;  /* 0x000000000000794d */ /* 0x000fea0003800000 */
.L_x_51:
        /* <DEDUP_REMOVED lines=9> */
.L_x_56:


//--------------------- .nv.shared.reserved.0     --------------------------
	.section	.nv.shared.reserved.0,"aw",@nobits
	.weak		__nv_reservedSMEM_offset_0_alias
	.size		__nv_reservedSMEM_offset_0_alias, 0, 64
	.other		__nv_reservedSMEM_offset_0_alias,@"STO_CUDA_RESERVED_SHARED STV_DEFAULT"
__nv_reservedSMEM_offset_0_alias:
	.zero		0
	.zero		64


//--------------------- .nv.shared._Z23cuComputeDistanceGlobalPfiiS_iiiS_ --------------------------
	.section	.nv.shared._Z23cuComputeDistanceGlobalPfiiS_iiiS_,"aw",@nobits
	.sectionflags	@""
	.align	4
.nv.shared._Z23cuComputeDistanceGlobalPfiiS_iiiS_:
	.zero		3092


//--------------------- .nv.constant0._Z14cuParallelSqrtPfiii --------------------------
	.section	.nv.constant0._Z14cuParallelSqrtPfiii,"a",@progbits
	.sectionflags	@""
	.align	4
.nv.constant0._Z14cuParallelSqrtPfiii:
	.zero		916


//--------------------- .nv.constant0._Z15cuInsertionSortPfiPiiiii --------------------------
	.section	.nv.constant0._Z15cuInsertionSortPfiPiiiii,"a",@progbits
	.sectionflags	@""
	.align	4
.nv.constant0._Z15cuInsertionSortPfiPiiiii:
	.zero		936


//--------------------- .nv.constant0._Z23cuComputeDistanceGlobalPfiiS_iiiS_ --------------------------
	.section	.nv.constant0._Z23cuComputeDistanceGlobalPfiiS_iiiS_,"a",@progbits
	.sectionflags	@""
	.align	4
.nv.constant0._Z23cuComputeDistanceGlobalPfiiS_iiiS_:
	.zero		944


//--------------------- .nv.constant0._Z26extract_with_interpolationiPfS_S_iiii --------------------------
	.section	.nv.constant0._Z26extract_with_interpolationiPfS_S_iiii,"a",@progbits
	.sectionflags	@""
	.align	4
.nv.constant0._Z26extract_with_interpolationiPfS_S_iiii:
	.zero		944


//--------------------- SYMBOLS --------------------------

	.type		.nv.reservedSmem.offset0,@object
	.size		.nv.reservedSmem.offset0,0x4
	.type		.nv.reservedSmem.cap,@object
	.size		.nv.reservedSmem.cap,0x4
